def matmul_kernel(
    a_ptr,
    b_ptr,
    c_ptr,
    M,
    N,
    K,
    stride_am,
    stride_ak,
    stride_bk,
    stride_bn,
    stride_cm,
    stride_cn,
    BLOCK_M: tl.constexpr,
    BLOCK_N: tl.constexpr,
    BLOCK_K: tl.constexpr,
    GROUP_M: tl.constexpr,
):
    pid = tl.program_id(axis=0)
    num_pid_m = tl.cdiv(M, BLOCK_M)
    num_pid_n = tl.cdiv(N, BLOCK_N)
    num_pid_in_group = GROUP_M * num_pid_n
    group_id = pid // num_pid_in_group
    first_pid_m = group_id * GROUP_M
    group_size_m = min(num_pid_m - first_pid_m, GROUP_M)
    pid_m = first_pid_m + ((pid % num_pid_in_group) % group_size_m)
    pid_n = (pid % num_pid_in_group) // group_size_m

    offs_am = (pid_m * BLOCK_M + tl.arange(0, BLOCK_M)) % M
    offs_bn = (pid_n * BLOCK_N + tl.arange(0, BLOCK_N)) % N
    offs_k = tl.arange(0, BLOCK_K)
    a_ptrs = a_ptr + offs_am[:, None] * stride_am + offs_k[None, :] * stride_ak
    b_ptrs = b_ptr + offs_k[:, None] * stride_bk + offs_bn[None, :] * stride_bn

    acc = tl.zeros((BLOCK_M, BLOCK_N), dtype=tl.float32)
    for kk in range(0, tl.cdiv(K, BLOCK_K)):
        a = tl.load(a_ptrs, mask=offs_k[None, :] < K - kk * BLOCK_K, other=0.0)
        b = tl.load(b_ptrs, mask=offs_k[:, None] < K - kk * BLOCK_K, other=0.0)
        acc = tl.dot(a, b, acc)
        a_ptrs += BLOCK_K * stride_ak
        b_ptrs += BLOCK_K * stride_bk

    c = acc.to(c_ptr.dtype.element_ty)
    offs_cm = pid_m * BLOCK_M + tl.arange(0, BLOCK_M)
    offs_cn = pid_n * BLOCK_N + tl.arange(0, BLOCK_N)
    c_ptrs = c_ptr + offs_cm[:, None] * stride_cm + offs_cn[None, :] * stride_cn
    mask = (offs_cm[:, None] < M) & (offs_cn[None, :] < N)
    tl.store(c_ptrs, c, mask=mask)

# config = {"BLOCK_K": 32, "BLOCK_M": 64, "BLOCK_N": 256, "GROUP_M": 1, "arch": "sm_100", "dtype": "bf16", "num_ctas": 1, "num_stages": 3, "num_warps": 4}
# arch = sm_100


// ===== COMPILED SASS (sm_100a) =====

	.target	sm_100a

	.elftype	@"ET_EXEC"


//--------------------- .note.nv.tkinfo           --------------------------
	.section	.note.nv.tkinfo,"",@"SHT_NOTE"
	.sectionflags	@"SHF_NOTE_NV_TKINFO"
	.tkinfo
        /*0018*/ 	.word	0x00000081
        /*0030*/ 	.string	""
        /*0030*/ 	.string	"ptxas-blackwell"
        /*0030*/ 	.string	"Cuda compilation tools, release 12.9, V12.9.86"
        /*0030*/ 	.string	"Build cuda_12.9.r12.9/compiler.36037853_0"
        /*0030*/ 	.string	"-v  -suppress-debug-info  -lineinfo  -arch sm_100a "



//--------------------- .note.nv.cuver            --------------------------
	.section	.note.nv.cuver,"",@"SHT_NOTE"
	.sectionflags	@"SHF_NOTE_NV_CUVER"
        /*0018*/ 	.short	0x0001
        /*001a*/ 	.short	0x0064
        /*001c*/ 	.short	0x0001
        /*001e*/ 	.short	0x0000
        /*0020*/ 	.short	0x0001
        /*0022*/ 	.short	0x0000


//--------------------- .nv.info                  --------------------------
	.section	.nv.info,"",@"SHT_CUDA_INFO"
	.align	4


	//----- nvinfo : EIATTR_REGCOUNT
	.align		4
        /*0000*/ 	.byte	0x04, 0x2f
        /*0002*/ 	.short	(.L_4 - .L_3)
	.align		4
.L_3:
        /*0004*/ 	.word	index@(matmul_kernel)
        /*0008*/ 	.word	0x000000ff


	//----- nvinfo : EIATTR_FRAME_SIZE
	.align		4
.L_4:
        /*000c*/ 	.byte	0x04, 0x11
        /*000e*/ 	.short	(.L_6 - .L_5)
	.align		4
.L_5:
        /*0010*/ 	.word	index@($__internal_2_$__cuda_sm10x_tcgen05_guardrail_trap_unallocated_columns_being_dealloced)
        /*0014*/ 	.word	0x00000000


	//----- nvinfo : EIATTR_FRAME_SIZE
	.align		4
.L_6:
        /*0018*/ 	.byte	0x04, 0x11
        /*001a*/ 	.short	(.L_8 - .L_7)
	.align		4
.L_7:
        /*001c*/ 	.word	index@($__internal_1_$__cuda_sm10x_tcgen05_guardrail_trap_phase_invalid_during_alloc)
        /*0020*/ 	.word	0x00000000


	//----- nvinfo : EIATTR_FRAME_SIZE
	.align		4
.L_8:
        /*0024*/ 	.byte	0x04, 0x11
        /*0026*/ 	.short	(.L_10 - .L_9)
	.align		4
.L_9:
        /*0028*/ 	.word	index@($__internal_0_$__cuda_sm10x_tcgen05_guardrail_trap_col_being_dealloced_not_returned_by_alloc)
        /*002c*/ 	.word	0x00000000


	//----- nvinfo : EIATTR_FRAME_SIZE
	.align		4
.L_10:
        /*0030*/ 	.byte	0x04, 0x11
        /*0032*/ 	.short	(.L_12 - .L_11)
	.align		4
.L_11:
        /*0034*/ 	.word	index@(matmul_kernel)
        /*0038*/ 	.word	0x00000000


	//----- nvinfo : EIATTR_MIN_STACK_SIZE
	.align		4
.L_12:
        /*003c*/ 	.byte	0x04, 0x12
        /*003e*/ 	.short	(.L_14 - .L_13)
	.align		4
.L_13:
        /*0040*/ 	.word	index@(matmul_kernel)
        /*0044*/ 	.word	0x00000000
.L_14:


//--------------------- .nv.info.matmul_kernel    --------------------------
	.section	.nv.info.matmul_kernel,"",@"SHT_CUDA_INFO"
	.sectionflags	@""
	.align	4


	//----- nvinfo : EIATTR_CUDA_API_VERSION
	.align		4
        /*0000*/ 	.byte	0x04, 0x37
        /*0002*/ 	.short	(.L_16 - .L_15)
.L_15:
        /*0004*/ 	.word	0x00000081


	//----- nvinfo : EIATTR_KPARAM_INFO
	.align		4
.L_16:
        /*0008*/ 	.byte	0x04, 0x17
        /*000a*/ 	.short	(.L_18 - .L_17)
.L_17:
        /*000c*/ 	.word	0x00000000
        /*0010*/ 	.short	0x000d
        /*0012*/ 	.short	0x0048
        /*0014*/ 	.byte	0x00, 0xf4, 0x21, 0x00


	//----- nvinfo : EIATTR_KPARAM_INFO
	.align		4
.L_18:
        /*0018*/ 	.byte	0x04, 0x17
        /*001a*/ 	.short	(.L_20 - .L_19)
.L_19:
        /*001c*/ 	.word	0x00000000
        /*0020*/ 	.short	0x000c
        /*0022*/ 	.short	0x0040
        /*0024*/ 	.byte	0x00, 0xf4, 0x21, 0x00


	//----- nvinfo : EIATTR_KPARAM_INFO
	.align		4
.L_20:
        /*0028*/ 	.byte	0x04, 0x17
        /*002a*/ 	.short	(.L_22 - .L_21)
.L_21:
        /*002c*/ 	.word	0x00000000
        /*0030*/ 	.short	0x000b
        /*0032*/ 	.short	0x0038
        /*0034*/ 	.byte	0x00, 0xf0, 0x11, 0x00


	//----- nvinfo : EIATTR_KPARAM_INFO
	.align		4
.L_22:
        /*0038*/ 	.byte	0x04, 0x17
        /*003a*/ 	.short	(.L_24 - .L_23)
.L_23:
        /*003c*/ 	.word	0x00000000
        /*0040*/ 	.short	0x000a
        /*0042*/ 	.short	0x0034
        /*0044*/ 	.byte	0x00, 0xf0, 0x11, 0x00


	//----- nvinfo : EIATTR_KPARAM_INFO
	.align		4
.L_24:
        /*0048*/ 	.byte	0x04, 0x17
        /*004a*/ 	.short	(.L_26 - .L_25)
.L_25:
        /*004c*/ 	.word	0x00000000
        /*0050*/ 	.short	0x0009
        /*0052*/ 	.short	0x0030
        /*0054*/ 	.byte	0x00, 0xf0, 0x11, 0x00


	//----- nvinfo : EIATTR_KPARAM_INFO
	.align		4
.L_26:
        /*0058*/ 	.byte	0x04, 0x17
        /*005a*/ 	.short	(.L_28 - .L_27)
.L_27:
        /*005c*/ 	.word	0x00000000
        /*0060*/ 	.short	0x0008
        /*0062*/ 	.short	0x002c
        /*0064*/ 	.byte	0x00, 0xf0, 0x11, 0x00


	//----- nvinfo : EIATTR_KPARAM_INFO
	.align		4
.L_28:
        /*0068*/ 	.byte	0x04, 0x17
        /*006a*/ 	.short	(.L_30 - .L_29)
.L_29:
        /*006c*/ 	.word	0x00000000
        /*0070*/ 	.short	0x0007
        /*0072*/ 	.short	0x0028
        /*0074*/ 	.byte	0x00, 0xf0, 0x11, 0x00


	//----- nvinfo : EIATTR_KPARAM_INFO
	.align		4
.L_30:
        /*0078*/ 	.byte	0x04, 0x17
        /*007a*/ 	.short	(.L_32 - .L_31)
.L_31:
        /*007c*/ 	.word	0x00000000
        /*0080*/ 	.short	0x0006
        /*0082*/ 	.short	0x0024
        /*0084*/ 	.byte	0x00, 0xf0, 0x11, 0x00


	//----- nvinfo : EIATTR_KPARAM_INFO
	.align		4
.L_32:
        /*0088*/ 	.byte	0x04, 0x17
        /*008a*/ 	.short	(.L_34 - .L_33)
.L_33:
        /*008c*/ 	.word	0x00000000
        /*0090*/ 	.short	0x0005
        /*0092*/ 	.short	0x0020
        /*0094*/ 	.byte	0x00, 0xf0, 0x11, 0x00


	//----- nvinfo : EIATTR_KPARAM_INFO
	.align		4
.L_34:
        /*0098*/ 	.byte	0x04, 0x17
        /*009a*/ 	.short	(.L_36 - .L_35)
.L_35:
        /*009c*/ 	.word	0x00000000
        /*00a0*/ 	.short	0x0004
        /*00a2*/ 	.short	0x001c
        /*00a4*/ 	.byte	0x00, 0xf0, 0x11, 0x00


	//----- nvinfo : EIATTR_KPARAM_INFO
	.align		4
.L_36:
        /*00a8*/ 	.byte	0x04, 0x17
        /*00aa*/ 	.short	(.L_38 - .L_37)
.L_37:
        /*00ac*/ 	.word	0x00000000
        /*00b0*/ 	.short	0x0003
        /*00b2*/ 	.short	0x0018
        /*00b4*/ 	.byte	0x00, 0xf0, 0x11, 0x00


	//----- nvinfo : EIATTR_KPARAM_INFO
	.align		4
.L_38:
        /*00b8*/ 	.byte	0x04, 0x17
        /*00ba*/ 	.short	(.L_40 - .L_39)
.L_39:
        /*00bc*/ 	.word	0x00000000
        /*00c0*/ 	.short	0x0002
        /*00c2*/ 	.short	0x0010
        /*00c4*/ 	.byte	0x00, 0xf4, 0x21, 0x00


	//----- nvinfo : EIATTR_KPARAM_INFO
	.align		4
.L_40:
        /*00c8*/ 	.byte	0x04, 0x17
        /*00ca*/ 	.short	(.L_42 - .L_41)
.L_41:
        /*00cc*/ 	.word	0x00000000
        /*00d0*/ 	.short	0x0001
        /*00d2*/ 	.short	0x0008
        /*00d4*/ 	.byte	0x00, 0xf4, 0x21, 0x00


	//----- nvinfo : EIATTR_KPARAM_INFO
	.align		4
.L_42:
        /*00d8*/ 	.byte	0x04, 0x17
        /*00da*/ 	.short	(.L_44 - .L_43)
.L_43:
        /*00dc*/ 	.word	0x00000000
        /*00e0*/ 	.short	0x0000
        /*00e2*/ 	.short	0x0000
        /*00e4*/ 	.byte	0x00, 0xf4, 0x21, 0x00


	//----- nvinfo : EIATTR_AT_ENTRY_FRAGMENTS
	.align		4
.L_44:
        /*00e8*/ 	.byte	0x04, 0x4f
        /*00ea*/ 	.short	(.L_46 - .L_45)


	//   ....[0]....
.L_45:
        /*00ec*/ 	.word	0x00000004


	//----- nvinfo : EIATTR_RESERVED_SMEM_USED
	.align		4
.L_46:
        /*00f0*/ 	.byte	0x01, 0x41
	.zero		2


	//----- nvinfo : EIATTR_SPARSE_MMA_MASK
	.align		4
        /*00f4*/ 	.byte	0x03, 0x50
        /*00f6*/ 	.short	0x0000


	//----- nvinfo : EIATTR_TCGEN05_1CTA_USED
	.align		4
        /*00f8*/ 	.byte	0x01, 0x51
	.zero		2


	//----- nvinfo : EIATTR_MAXREG_COUNT
	.align		4
        /*00fc*/ 	.byte	0x03, 0x1b
        /*00fe*/ 	.short	0x00ff


	//----- nvinfo : EIATTR_NUM_BARRIERS
	.align		4
        /*0100*/ 	.byte	0x02, 0x4c
        /*0102*/ 	.byte	0x01
	.zero		1


	//----- nvinfo : EIATTR_INT_WARP_WIDE_INSTR_OFFSETS
	.align		4
        /*0104*/ 	.byte	0x04, 0x31
        /*0106*/ 	.short	(.L_48 - .L_47)


	//   ....[0]....
.L_47:
        /*0108*/ 	.word	0x00003820


	//   ....[1]....
        /*010c*/ 	.word	0x00003830


	//   ....[2]....
        /*0110*/ 	.word	0x00005030


	//   ....[3]....
        /*0114*/ 	.word	0x0000c270


	//   ....[4]....
        /*0118*/ 	.word	0x0000c2c0


	//----- nvinfo : EIATTR_COOP_GROUP_MASK_REGIDS
	.align		4
.L_48:
        /*011c*/ 	.byte	0x04, 0x29
        /*011e*/ 	.short	(.L_50 - .L_49)


	//   ....[0]....
.L_49:
        /*0120*/ 	.word	0xffffffff


	//   ....[1]....
        /*0124*/ 	.word	0xffffffff


	//   ....[2]....
        /*0128*/ 	.word	0xffffffff


	//   ....[3]....
        /*012c*/ 	.word	0xffffffff


	//----- nvinfo : EIATTR_COOP_GROUP_INSTR_OFFSETS
	.align		4
.L_50:
        /*0130*/ 	.byte	0x04, 0x28
        /*0132*/ 	.short	(.L_52 - .L_51)


	//   ....[0]....
.L_51:
        /*0134*/ 	.word	0x00000070


	//   ....[1]....
        /*0138*/ 	.word	0x00000330


	//   ....[2]....
        /*013c*/ 	.word	0x0000c100


	//   ....[3]....
        /*0140*/ 	.word	0x0000c370


	//----- nvinfo : EIATTR_VRC_CTA_INIT_COUNT
	.align		4
.L_52:
        /*0144*/ 	.byte	0x02, 0x4a
        /*0146*/ 	.byte	0x80
	.zero		1


	//----- nvinfo : EIATTR_MBARRIER_INSTR_OFFSETS
	.align		4
        /*0148*/ 	.byte	0x04, 0x39
        /*014a*/ 	.short	(.L_54 - .L_53)


	//   ....[0]....
.L_53:
        /*014c*/ 	.word	0x00003990
        /*0150*/ 	.word	0x000000ff
        /*0154*/ 	.word	0x00000000
        /*0158*/ 	.short	0x0100
        /*015a*/ 	.byte	0x0f
	.zero		1


	//   ....[1]....
        /*015c*/ 	.word	0x00005060
        /*0160*/ 	.word	0x000000ff
        /*0164*/ 	.word	0x0000a008
        /*0168*/ 	.short	0x0100
        /*016a*/ 	.byte	0x0d
	.zero		1


	//   ....[2]....
        /*016c*/ 	.word	0x00006620
        /*0170*/ 	.word	0x000000ff
        /*0174*/ 	.word	0x00000000
        /*0178*/ 	.short	0x010a
        /*017a*/ 	.byte	0x0f
	.zero		1


	//   ....[3]....
        /*017c*/ 	.word	0x00007da0
        /*0180*/ 	.word	0x000000ff
        /*0184*/ 	.word	0x00000000
        /*0188*/ 	.short	0x010a
        /*018a*/ 	.byte	0x0f
	.zero		1


	//   ....[4]....
        /*018c*/ 	.word	0x00007ed0
        /*0190*/ 	.word	0x000000ff
        /*0194*/ 	.word	0x0000a000
        /*0198*/ 	.short	0x0108
        /*019a*/ 	.byte	0x0d
	.zero		1


	//   ....[5]....
        /*019c*/ 	.word	0x00008000
        /*01a0*/ 	.word	0x000000ff
        /*01a4*/ 	.word	0x0000a008
        /*01a8*/ 	.short	0x0108
        /*01aa*/ 	.byte	0x0d
	.zero		1


	//   ....[6]....
        /*01ac*/ 	.word	0x0000c390
        /*01b0*/ 	.word	0x000000ff
        /*01b4*/ 	.word	0x00000000
        /*01b8*/ 	.short	0x010a
        /*01ba*/ 	.byte	0x0f
	.zero		1


	//   ....[7]....
        /*01bc*/ 	.word	0x0000c3c0
        /*01c0*/ 	.word	0x000000ff
        /*01c4*/ 	.word	0x00000000
        /*01c8*/ 	.short	0x010a
        /*01ca*/ 	.byte	0x0f
	.zero		1


	//----- nvinfo : EIATTR_NUM_MBARRIERS
	.align		4
.L_54:
        /*01cc*/ 	.byte	0x03, 0x38
        /*01ce*/ 	.short	0x0002


	//----- nvinfo : EIATTR_EXIT_INSTR_OFFSETS
	.align		4
        /*01d0*/ 	.byte	0x04, 0x1c
        /*01d2*/ 	.short	(.L_56 - .L_55)


	//   ....[0]....
.L_55:
        /*01d4*/ 	.word	0x0000c380


	//----- nvinfo : EIATTR_REQNTID
	.align		4
.L_56:
        /*01d8*/ 	.byte	0x04, 0x10
        /*01da*/ 	.short	(.L_58 - .L_57)
.L_57:
        /*01dc*/ 	.word	0x00000080
        /*01e0*/ 	.word	0x00000001
        /*01e4*/ 	.word	0x00000001


	//----- nvinfo : EIATTR_CRS_STACK_SIZE
	.align		4
.L_58:
        /*01e8*/ 	.byte	0x04, 0x1e
        /*01ea*/ 	.short	(.L_60 - .L_59)
.L_59:
        /*01ec*/ 	.word	0x00000000


	//----- nvinfo : EIATTR_CBANK_PARAM_SIZE
	.align		4
.L_60:
        /*01f0*/ 	.byte	0x03, 0x19
        /*01f2*/ 	.short	0x0050


	//----- nvinfo : EIATTR_PARAM_CBANK
	.align		4
        /*01f4*/ 	.byte	0x04, 0x0a
        /*01f6*/ 	.short	(.L_62 - .L_61)
	.align		4
.L_61:
        /*01f8*/ 	.word	index@(.nv.constant0.matmul_kernel)
        /*01fc*/ 	.short	0x0380
        /*01fe*/ 	.short	0x0050


	//----- nvinfo : EIATTR_SW_WAR
	.align		4
.L_62:
        /*0200*/ 	.byte	0x04, 0x36
        /*0202*/ 	.short	(.L_64 - .L_63)
.L_63:
        /*0204*/ 	.word	0x00000008
.L_64:


//--------------------- .nv.compat                --------------------------
	.section	.nv.compat,"",@"SHT_CUDA_COMPAT_INFO"
	.align	4
        /*0000*/ 	.byte	0x02, 0x02, 0x02, 0x00, 0x02, 0x05, 0x05, 0x00, 0x02, 0x03, 0x00, 0x00, 0x02, 0x06, 0x01, 0x00


//--------------------- .nv.callgraph             --------------------------
	.section	.nv.callgraph,"",@"SHT_CUDA_CALLGRAPH"
	.align	4
	.sectionentsize	8
	.align		4
        /*0000*/ 	.word	0x00000000
	.align		4
        /*0004*/ 	.word	0xffffffff
	.align		4
        /*0008*/ 	.word	0x00000000
	.align		4
        /*000c*/ 	.word	0xfffffffe
	.align		4
        /*0010*/ 	.word	0x00000000
	.align		4
        /*0014*/ 	.word	0xfffffffd
	.align		4
        /*0018*/ 	.word	0x00000000
	.align		4
        /*001c*/ 	.word	0xfffffffc


//--------------------- .text.matmul_kernel       --------------------------
	.section	.text.matmul_kernel,"ax",@progbits
	.align	128
        .global         matmul_kernel
        .type           matmul_kernel,@function
        .size           matmul_kernel,(.L_x_20 - matmul_kernel)
        .other          matmul_kernel,@"STO_CUDA_ENTRY STV_DEFAULT"
matmul_kernel:
.text.matmul_kernel:
[----:B------:R-:W0:Y:S01]  /*0000*/  LDC R1, c[0x0][0x37c] ;  /* 0x0000df00ff017b82 */ /* 0x000e220000000800 */
[----:B------:R-:W1:Y:S01]  /*0010*/  S2R R132, SR_TID.X ;  /* 0x0000000000847919 */ /* 0x000e620000002100 */
[----:B------:R-:W2:Y:S01]  /*0020*/  LDCU.64 UR26, c[0x0][0x358] ;  /* 0x00006b00ff1a77ac */ /* 0x000ea20008000a00 */
[----:B-1----:R-:W-:-:S13]  /*0030*/  ISETP.GE.U32.AND P0, PT, R132, 0x20, PT ;  /* 0x000000208400780c */ /* 0x002fda0003f06070 */
[----:B------:R-:W-:Y:S02]  /*0040*/  VOTEU.ANY UP0, P0 ;  /* 0x0000000000ff7886 */ /* 0x000fe40000000100 */
[----:B0-2---:R-:W-:Y:S05]  /*0050*/  BRA.U UP0, `(.L_x_0) ;  /* 0x0000000100b87547 */ /* 0x005fea000b800000 */
[----:B------:R-:W0:Y:S01]  /*0060*/  S2UR UR6, SR_CgaCtaId ;  /* 0x00000000000679c3 */ /* 0x000e220000008800 */
[----:B------:R-:W-:Y:S01]  /*0070*/  NOP ;  /* 0x0000000000007918 */ /* 0x000fe20000000000 */
[----:B------:R-:W-:Y:S02]  /*0080*/  UMOV UR4, 0x40 ;  /* 0x0000004000047882 */ /* 0x000fe40000000000 */
[----:B0-----:R-:W-:-:S09]  /*0090*/  ULEA UR4, UR6, UR4, 0x18 ;  /* 0x0000000406047291 */ /* 0x001fd2000f8ec0ff */
[----:B------:R-:W0:Y:S01]  /*00a0*/  LDS.U8 R0, [UR4] ;  /* 0x00000004ff007984 */ /* 0x000e220008000000 */
[----:B------:R-:W-:Y:S02]  /*00b0*/  UMOV UR4, 0x400 ;  /* 0x0000040000047882 */ /* 0x000fe40000000000 */
[----:B------:R-:W-:Y:S01]  /*00c0*/  ULEA UR4, UR6, UR4, 0x18 ;  /* 0x0000000406047291 */ /* 0x000fe2000f8ec0ff */
[----:B0-----:R-:W-:-:S13]  /*00d0*/  ISETP.NE.AND P0, PT, R0, RZ, PT ;  /* 0x000000ff0000720c */ /* 0x001fda0003f05270 */
[----:B------:R-:W-:Y:S05]  /*00e0*/  @P0 BRA `(.L_x_1) ;  /* 0x00000000007c0947 */ /* 0x000fea0003800000 */
[----:B------:R-:W-:-:S13]  /*00f0*/  ELECT P0, URZ, PT ;  /* 0x0000000000ff782f */ /* 0x000fda0003800000 */
[----:B------:R-:W-:Y:S05]  /*0100*/  @!P0 BRA `(.L_x_2) ;  /* 0x0000000000848947 */ /* 0x000fea0003800000 */
[----:B------:R-:W-:Y:S01]  /*0110*/  UMOV UR5, 0x8 ;  /* 0x0000000800057882 */ /* 0x000fe20000000000 */
[----:B------:R-:W-:Y:S02]  /*0120*/  IMAD.MOV.U32 R4, RZ, RZ, 0x1 ;  /* 0x00000001ff047424 */ /* 0x000fe400078e00ff */
[----:B------:R-:W-:Y:S02]  /*0130*/  IMAD.MOV.U32 R5, RZ, RZ, 0xff ;  /* 0x000000ffff057424 */ /* 0x000fe400078e00ff */
[----:B------:R-:W-:Y:S04]  /*0140*/  DEPBAR.LE SB0, 0x36 ;  /* 0x00008d800000791a */ /* 0x000fe80000000000 */
[----:B------:R-:W0:Y:S02]  /*0150*/  UTCATOMSWS.FIND_AND_SET.ALIGN UP1, UR5, UR5 ;  /* 0x00000005000575e3 */ /* 0x000e240008020800 */
[----:B0-----:R-:W-:-:S04]  /*0160*/  PLOP3.LUT P0, PT, PT, PT, UP1, 0x80, 0x8 ;  /* 0x000000000008781c */ /* 0x001fc80003f0f018 */
[----:B------:R-:W-:-:S04]  /*0170*/  SEL R0, RZ, 0xffffffff, !P0 ;  /* 0xffffffffff007807 */ /* 0x000fc80004000000 */
[----:B------:R-:W-:Y:S01]  /*0180*/  ISETP.NE.AND P0, PT, R0, RZ, PT ;  /* 0x000000ff0000720c */ /* 0x000fe20003f05270 */
[----:B------:R-:W-:-:S12]  /*0190*/  IMAD.U32 R0, RZ, RZ, UR5 ;  /* 0x00000005ff007e24 */ /* 0x000fd8000f8e00ff */
[----:B------:R-:W-:Y:S05]  /*01a0*/  @P0 BRA `(.L_x_3) ;  /* 0x0000000000240947 */ /* 0x000fea0003800000 */
.L_x_4:
[----:B------:R-:W-:Y:S05]  /*01b0*/  NANOSLEEP 0x64 ;  /* 0x000000640000795d */ /* 0x000fea0003800000 */
[----:B------:R-:W-:-:S05]  /*01c0*/  UMOV UR5, 0x8 ;  /* 0x0000000800057882 */ /* 0x000fca0000000000 */
[----:B------:R-:W-:Y:S04]  /*01d0*/  DEPBAR.LE SB0, 0x36 ;  /* 0x00008d800000791a */ /* 0x000fe80000000000 */
[----:B------:R-:W0:Y:S02]  /*01e0*/  UTCATOMSWS.FIND_AND_SET.ALIGN UP1, UR5, UR5 ;  /* 0x00000005000575e3 */ /* 0x000e240008020800 */
[----:B0-----:R-:W-:-:S04]  /*01f0*/  PLOP3.LUT P0, PT, PT, PT, UP1, 0x80, 0x8 ;  /* 0x000000000008781c */ /* 0x001fc80003f0f018 */
[----:B------:R-:W-:-:S04]  /*0200*/  SEL R0, RZ, 0xffffffff, !P0 ;  /* 0xffffffffff007807 */ /* 0x000fc80004000000 */
[----:B------:R-:W-:Y:S01]  /*0210*/  ISETP.NE.AND P0, PT, R0, RZ, PT ;  /* 0x000000ff0000720c */ /* 0x000fe20003f05270 */
[----:B------:R-:W-:-:S12]  /*0220*/  IMAD.U32 R0, RZ, RZ, UR5 ;  /* 0x00000005ff007e24 */ /* 0x000fd8000f8e00ff */
[----:B------:R-:W-:Y:S05]  /*0230*/  @!P0 BRA `(.L_x_4) ;  /* 0xfffffffc00dc8947 */ /* 0x000fea000383ffff */
.L_x_3:
[C---:B------:R-:W-:Y:S01]  /*0240*/  VIADD R3, R0.reuse, 0x10 ;  /* 0x0000001000037836 */ /* 0x040fe20000000000 */
[----:B------:R-:W-:Y:S01]  /*0250*/  UMOV UR5, 0x50 ;  /* 0x0000005000057882 */ /* 0x000fe20000000000 */
[----:B------:R-:W-:Y:S01]  /*0260*/  SHF.L.U32 R2, R5, R0, RZ ;  /* 0x0000000005027219 */ /* 0x000fe200000006ff */
[----:B------:R-:W-:Y:S01]  /*0270*/  ULEA UR5, UR6, UR5, 0x18 ;  /* 0x0000000506057291 */ /* 0x000fe2000f8ec0ff */
[----:B------:R-:W-:Y:S01]  /*0280*/  IMAD.SHL.U32 R0, R0, 0x20, RZ ;  /* 0x0000002000007824 */ /* 0x000fe200078e00ff */
[----:B------:R-:W-:-:S04]  /*0290*/  SHF.L.U32 R3, R4, R3, RZ ;  /* 0x0000000304037219 */ /* 0x000fc800000006ff */
[----:B------:R-:W-:-:S05]  /*02a0*/  LOP3.LUT R2, R3, R2, RZ, 0xfc, !PT ;  /* 0x0000000203027212 */ /* 0x000fca00078efcff */
[----:B------:R0:W-:Y:S04]  /*02b0*/  ATOMS.OR RZ, [UR5], R2 ;  /* 0x00000002ffff798c */ /* 0x0001e8000b000005 */
[----:B------:R0:W-:Y:S01]  /*02c0*/  STS [UR4], R0 ;  /* 0x00000000ff007988 */ /* 0x0001e20008000804 */
[----:B------:R-:W-:Y:S05]  /*02d0*/  BRA `(.L_x_2) ;  /* 0x0000000000107947 */ /* 0x000fea0003800000 */
.L_x_1:
[----:B------:R-:W-:Y:S01]  /*02e0*/  IMAD.MOV.U32 R0, RZ, RZ, -0x1 ;  /* 0xffffffffff007424 */ /* 0x000fe200078e00ff */
[----:B------:R-:W-:-:S04]  /*02f0*/  MOV R2, 0x320 ;  /* 0x0000032000027802 */ /* 0x000fc80000000f00 */
[----:B------:R0:W-:Y:S03]  /*0300*/  STS [UR4], R0 ;  /* 0x00000000ff007988 */ /* 0x0001e60008000804 */
[----:B0-----:R-:W-:Y:S05]  /*0310*/  CALL.REL.NOINC `($__internal_1_$__cuda_sm10x_tcgen05_guardrail_trap_phase_invalid_during_alloc) ;  /* 0x000000c000407944 */ /* 0x001fea0003c00000 */
.L_x_2:
[----:B------:R-:W-:Y:S05]  /*0320*/  WARPSYNC.ALL ;  /* 0x0000000000007948 */ /* 0x000fea0003800000 */
[----:B------:R-:W-:Y:S01]  /*0330*/  NOP ;  /* 0x0000000000007918 */ /* 0x000fe20000000000 */
.L_x_0:
[----:B------:R-:W1:Y:S01]  /*0340*/  LDC.64 R68, c[0x0][0x398] ;  /* 0x0000e600ff447b82 */ /* 0x000e620000000a00 */
[----:B------:R-:W2:Y:S01]  /*0350*/  S2R R5, SR_CTAID.X ;  /* 0x0000000000057919 */ /* 0x000ea20000002500 */
[----:B------:R-:W-:Y:S01]  /*0360*/  LOP3.LUT R14, R132, 0x3f, RZ, 0xc0, !PT ;  /* 0x0000003f840e7812 */ /* 0x000fe200078ec0ff */
[----:B------:R-:W-:Y:S01]  /*0370*/  UMOV UR13, 0x400 ;  /* 0x00000400000d7882 */ /* 0x000fe20000000000 */
[----:B------:R-:W-:Y:S01]  /*0380*/  SHF.R.U32.HI R67, RZ, 0x5, R132 ;  /* 0x00000005ff437819 */ /* 0x000fe20000011684 */
[----:B------:R-:W-:Y:S01]  /*0390*/  UMOV UR6, 0x1 ;  /* 0x0000000100067882 */ /* 0x000fe20000000000 */
[----:B------:R-:W-:Y:S01]  /*03a0*/  PRMT R133, RZ, 0x7610, R133 ;  /* 0x00007610ff857816 */ /* 0x000fe20000000085 */
[----:B------:R-:W3:Y:S01]  /*03b0*/  LDCU.128 UR8, c[0x0][0x380] ;  /* 0x00007000ff0877ac */ /* 0x000ee20008000c00 */
[----:B------:R-:W4:Y:S08]  /*03c0*/  S2UR UR4, SR_CgaCtaId ;  /* 0x00000000000479c3 */ /* 0x000f300000008800 */
[----:B------:R-:W5:Y:S01]  /*03d0*/  LDC.64 R168, c[0x0][0x3a8] ;  /* 0x0000ea00ffa87b82 */ /* 0x000f620000000a00 */
[----:B01----:R-:W-:-:S05]  /*03e0*/  VIADD R0, R69, 0xff ;  /* 0x000000ff45007836 */ /* 0x003fca0000000000 */
[----:B------:R-:W-:Y:S01]  /*03f0*/  SHF.R.S32.HI R3, RZ, 0x1f, R0 ;  /* 0x0000001fff037819 */ /* 0x000fe20000011400 */
[----:B----4-:R-:W-:-:S03]  /*0400*/  ULEA UR13, UR4, UR13, 0x18 ;  /* 0x0000000d040d7291 */ /* 0x010fc6000f8ec0ff */
[----:B------:R-:W-:Y:S02]  /*0410*/  LEA.HI R3, R3, R0, RZ, 0x8 ;  /* 0x0000000003037211 */ /* 0x000fe400078f40ff */
[----:B--2---:R-:W-:Y:S01]  /*0420*/  IABS R8, R5 ;  /* 0x0000000500087213 */ /* 0x004fe20000000000 */
[----:B------:R-:W-:Y:S01]  /*0430*/  UIADD3 UR15, UPT, UPT, UR13, 0xa000, URZ ;  /* 0x0000a0000d0f7890 */ /* 0x000fe2000fffe0ff */
[----:B------:R-:W-:-:S04]  /*0440*/  SHF.R.S32.HI R4, RZ, 0x8, R3 ;  /* 0x00000008ff047819 */ /* 0x000fc80000011403 */
[-C--:B------:R-:W-:Y:S02]  /*0450*/  IABS R7, R4.reuse ;  /* 0x0000000400077213 */ /* 0x080fe40000000000 */
[----:B------:R-:W-:Y:S02]  /*0460*/  IABS R10, R4 ;  /* 0x00000004000a7213 */ /* 0x000fe40000000000 */
[----:B------:R-:W0:Y:S08]  /*0470*/  I2F.RP R0, R7 ;  /* 0x0000000700007306 */ /* 0x000e300000209400 */
[----:B0-----:R-:W0:Y:S02]  /*0480*/  MUFU.RCP R0, R0 ;  /* 0x0000000000007308 */ /* 0x001e240000001000 */
[----:B0-----:R-:W-:-:S02]  /*0490*/  VIADD R2, R0, 0xffffffe ;  /* 0x0ffffffe00027836 */ /* 0x001fc40000000000 */
[----:B------:R-:W-:-:S04]  /*04a0*/  IMAD.MOV R0, RZ, RZ, -R10 ;  /* 0x000000ffff007224 */ /* 0x000fc800078e0a0a */
[----:B------:R0:W1:Y:S02]  /*04b0*/  F2I.FTZ.U32.TRUNC.NTZ R3, R2 ;  /* 0x0000000200037305 */ /* 0x000064000021f000 */
[----:B0-----:R-:W-:Y:S02]  /*04c0*/  IMAD.MOV.U32 R2, RZ, RZ, RZ ;  /* 0x000000ffff027224 */ /* 0x001fe400078e00ff */
[----:B-1----:R-:W-:-:S04]  /*04d0*/  IMAD.MOV R6, RZ, RZ, -R3 ;  /* 0x000000ffff067224 */ /* 0x002fc800078e0a03 */
[----:B------:R-:W-:Y:S02]  /*04e0*/  IMAD R9, R6, R7, RZ ;  /* 0x0000000706097224 */ /* 0x000fe400078e02ff */
[----:B------:R-:W-:Y:S02]  /*04f0*/  IMAD.MOV.U32 R6, RZ, RZ, R8 ;  /* 0x000000ffff067224 */ /* 0x000fe400078e0008 */
[----:B------:R-:W-:-:S06]  /*0500*/  IMAD.HI.U32 R3, R3, R9, R2 ;  /* 0x0000000903037227 */ /* 0x000fcc00078e0002 */
[----:B------:R-:W-:-:S04]  /*0510*/  IMAD.HI.U32 R3, R3, R6, RZ ;  /* 0x0000000603037227 */ /* 0x000fc800078e00ff */
[----:B------:R-:W-:Y:S01]  /*0520*/  IMAD R0, R3, R0, R6 ;  /* 0x0000000003007224 */ /* 0x000fe200078e0206 */
[----:B------:R-:W-:Y:S04]  /*0530*/  BAR.SYNC.DEFER_BLOCKING 0x0 ;  /* 0x0000000000007b1d */ /* 0x000fe80000010000 */
[----:B------:R-:W-:-:S13]  /*0540*/  ISETP.GT.U32.AND P1, PT, R7, R0, PT ;  /* 0x000000000700720c */ /* 0x000fda0003f24070 */
[----:B------:R-:W-:Y:S02]  /*0550*/  @!P1 IMAD.IADD R0, R0, 0x1, -R7 ;  /* 0x0000000100009824 */ /* 0x000fe400078e0a07 */
[----:B------:R-:W-:Y:S01]  /*0560*/  @!P1 VIADD R3, R3, 0x1 ;  /* 0x0000000103039836 */ /* 0x000fe20000000000 */
[----:B------:R-:W-:Y:S02]  /*0570*/  ISETP.NE.AND P1, PT, R4, RZ, PT ;  /* 0x000000ff0400720c */ /* 0x000fe40003f25270 */
[----:B------:R-:W-:Y:S02]  /*0580*/  ISETP.GE.U32.AND P0, PT, R0, R7, PT ;  /* 0x000000070000720c */ /* 0x000fe40003f06070 */
[----:B------:R-:W-:-:S04]  /*0590*/  LOP3.LUT R0, R5, R4, RZ, 0x3c, !PT ;  /* 0x0000000405007212 */ /* 0x000fc800078e3cff */
[----:B------:R-:W-:Y:S01]  /*05a0*/  ISETP.GE.AND P2, PT, R0, RZ, PT ;  /* 0x000000ff0000720c */ /* 0x000fe20003f46270 */
[----:B------:R-:W-:-:S06]  /*05b0*/  VIADD R0, R68, 0x3f ;  /* 0x0000003f44007836 */ /* 0x000fcc0000000000 */
[----:B------:R-:W-:-:S04]  /*05c0*/  @P0 VIADD R3, R3, 0x1 ;  /* 0x0000000103030836 */ /* 0x000fc80000000000 */
[----:B------:R-:W-:Y:S01]  /*05d0*/  IMAD.MOV.U32 R8, RZ, RZ, R3 ;  /* 0x000000ffff087224 */ /* 0x000fe200078e0003 */
[----:B------:R-:W-:-:S03]  /*05e0*/  SHF.R.S32.HI R3, RZ, 0x1f, R0 ;  /* 0x0000001fff037819 */ /* 0x000fc60000011400 */
[----:B------:R-:W-:Y:S01]  /*05f0*/  @!P2 IMAD.MOV R8, RZ, RZ, -R8 ;  /* 0x000000ffff08a224 */ /* 0x000fe200078e0a08 */
[----:B------:R-:W-:Y:S02]  /*0600*/  LEA.HI R3, R3, R0, RZ, 0x6 ;  /* 0x0000000003037211 */ /* 0x000fe400078f30ff */
[----:B------:R-:W-:-:S04]  /*0610*/  @!P1 LOP3.LUT R8, RZ, R4, RZ, 0x33, !PT ;  /* 0x00000004ff089212 */ /* 0x000fc800078e33ff */
[----:B------:R-:W-:Y:S01]  /*0620*/  LEA.HI.SX32 R3, R3, -R8, 0x1a ;  /* 0x8000000803037211 */ /* 0x000fe200078fd2ff */
[----:B------:R-:W-:-:S03]  /*0630*/  IMAD.MOV R6, RZ, RZ, -R8 ;  /* 0x000000ffff067224 */ /* 0x000fc600078e0a08 */
[----:B------:R-:W-:Y:S01]  /*0640*/  VIMNMX R9, PT, PT, R3, 0x1, PT ;  /* 0x0000000103097848 */ /* 0x000fe20003fe0100 */
[----:B------:R-:W-:-:S03]  /*0650*/  IMAD R10, R4, R6, R5 ;  /* 0x00000006040a7224 */ /* 0x000fc600078e0205 */
[----:B------:R-:W-:Y:S02]  /*0660*/  IABS R7, R9 ;  /* 0x0000000900077213 */ /* 0x000fe40000000000 */
[----:B------:R-:W-:Y:S02]  /*0670*/  IABS R6, R10 ;  /* 0x0000000a00067213 */ /* 0x000fe40000000000 */
[----:B------:R-:W0:Y:S08]  /*0680*/  I2F.RP R0, R7 ;  /* 0x0000000700007306 */ /* 0x000e300000209400 */
[----:B0-----:R-:W0:Y:S02]  /*0690*/  MUFU.RCP R0, R0 ;  /* 0x0000000000007308 */ /* 0x001e240000001000 */
[----:B0-----:R-:W-:-:S06]  /*06a0*/  VIADD R2, R0, 0xffffffe ;  /* 0x0ffffffe00027836 */ /* 0x001fcc0000000000 */
[----:B------:R0:W1:Y:S02]  /*06b0*/  F2I.FTZ.U32.TRUNC.NTZ R3, R2 ;  /* 0x0000000200037305 */ /* 0x000064000021f000 */
[----:B0-----:R-:W-:Y:S02]  /*06c0*/  IMAD.MOV.U32 R2, RZ, RZ, RZ ;  /* 0x000000ffff027224 */ /* 0x001fe400078e00ff */
[----:B-1----:R-:W-:-:S04]  /*06d0*/  IMAD.MOV R11, RZ, RZ, -R3 ;  /* 0x000000ffff0b7224 */ /* 0x002fc800078e0a03 */
[----:B------:R-:W-:Y:S01]  /*06e0*/  IMAD.MOV.U32 R4, RZ, RZ, R11 ;  /* 0x000000ffff047224 */ /* 0x000fe200078e000b */
[----:B------:R-:W-:-:S03]  /*06f0*/  IABS R11, R9 ;  /* 0x00000009000b7213 */ /* 0x000fc60000000000 */
[----:B------:R-:W-:Y:S02]  /*0700*/  IMAD R5, R4, R7, RZ ;  /* 0x0000000704057224 */ /* 0x000fe400078e02ff */
[----:B------:R-:W-:Y:S02]  /*0710*/  IMAD.MOV.U32 R4, RZ, RZ, R6 ;  /* 0x000000ffff047224 */ /* 0x000fe400078e0006 */
[----:B------:R-:W-:-:S04]  /*0720*/  IMAD.HI.U32 R3, R3, R5, R2 ;  /* 0x0000000503037227 */ /* 0x000fc800078e0002 */
[----:B------:R-:W-:Y:S01]  /*0730*/  IMAD.MOV R5, RZ, RZ, -R11 ;  /* 0x000000ffff057224 */ /* 0x000fe200078e0a0b */
[----:B------:R-:W-:Y:S01]  /*0740*/  IABS R11, R68 ;  /* 0x00000044000b7213 */ /* 0x000fe20000000000 */
[----:B------:R-:W-:Y:S01]  /*0750*/  IMAD.HI.U32 R0, R3, R4, RZ ;  /* 0x0000000403007227 */ /* 0x000fe200078e00ff */
[----:B------:R-:W-:-:S03]  /*0760*/  IABS R3, R69 ;  /* 0x0000004500037213 */ /* 0x000fc60000000000 */
[----:B------:R-:W-:Y:S01]  /*0770*/  IMAD R2, R0, R5, R4 ;  /* 0x0000000500027224 */ /* 0x000fe200078e0204 */
[----:B------:R-:W0:Y:S04]  /*0780*/  I2F.RP R6, R3 ;  /* 0x0000000300067306 */ /* 0x000e280000209400 */
[----:B------:R-:W-:-:S04]  /*0790*/  ISETP.GT.U32.AND P1, PT, R7, R2, PT ;  /* 0x000000020700720c */ /* 0x000fc80003f24070 */
[----:B------:R-:W1:Y:S08]  /*07a0*/  I2F.RP R4, R11 ;  /* 0x0000000b00047306 */ /* 0x000e700000209400 */
[----:B0-----:R-:W-:Y:S01]  /*07b0*/  MUFU.RCP R6, R6 ;  /* 0x0000000600067308 */ /* 0x001fe20000001000 */
[----:B------:R-:W-:Y:S02]  /*07c0*/  @!P1 IMAD.IADD R2, R2, 0x1, -R7 ;  /* 0x0000000102029824 */ /* 0x000fe400078e0a07 */
[----:B------:R-:W-:Y:S01]  /*07d0*/  @!P1 VIADD R0, R0, 0x1 ;  /* 0x0000000100009836 */ /* 0x000fe20000000000 */
[----:B------:R-:W-:-:S02]  /*07e0*/  ISETP.NE.AND P1, PT, R9, RZ, PT ;  /* 0x000000ff0900720c */ /* 0x000fc40003f25270 */
[----:B------:R-:W-:Y:S02]  /*07f0*/  ISETP.GE.U32.AND P0, PT, R2, R7, PT ;  /* 0x000000070200720c */ /* 0x000fe40003f06070 */
[----:B-1----:R-:W0:Y:S01]  /*0800*/  MUFU.RCP R4, R4 ;  /* 0x0000000400047308 */ /* 0x002e220000001000 */
[----:B------:R-:W-:-:S04]  /*0810*/  LOP3.LUT R2, R10, R9, RZ, 0x3c, !PT ;  /* 0x000000090a027212 */ /* 0x000fc800078e3cff */
[----:B------:R-:W-:-:S06]  /*0820*/  ISETP.GE.AND P2, PT, R2, RZ, PT ;  /* 0x000000ff0200720c */ /* 0x000fcc0003f46270 */
[----:B------:R-:W-:-:S04]  /*0830*/  @P0 VIADD R0, R0, 0x1 ;  /* 0x0000000100000836 */ /* 0x000fc80000000000 */
[----:B------:R-:W-:Y:S02]  /*0840*/  IMAD.MOV.U32 R12, RZ, RZ, R0 ;  /* 0x000000ffff0c7224 */ /* 0x000fe400078e0000 */
[----:B0-----:R-:W-:Y:S02]  /*0850*/  VIADD R5, R4, 0xffffffe ;  /* 0x0ffffffe04057836 */ /* 0x001fe40000000000 */
[----:B------:R-:W-:Y:S01]  /*0860*/  @!P2 IMAD.MOV R12, RZ, RZ, -R12 ;  /* 0x000000ffff0ca224 */ /* 0x000fe200078e0a0c */
[----:B------:R-:W-:Y:S01]  /*0870*/  @!P1 LOP3.LUT R12, RZ, R9, RZ, 0x33, !PT ;  /* 0x00000009ff0c9212 */ /* 0x000fe200078e33ff */
[----:B------:R-:W-:Y:S01]  /*0880*/  IMAD.MOV.U32 R4, RZ, RZ, RZ ;  /* 0x000000ffff047224 */ /* 0x000fe200078e00ff */
[----:B------:R-:W-:Y:S01]  /*0890*/  ISETP.NE.AND P2, PT, R68, RZ, PT ;  /* 0x000000ff4400720c */ /* 0x000fe20003f45270 */
[----:B------:R-:W0:Y:S02]  /*08a0*/  F2I.FTZ.U32.TRUNC.NTZ R5, R5 ;  /* 0x0000000500057305 */ /* 0x000e24000021f000 */
[----:B------:R-:W-:-:S04]  /*08b0*/  IMAD.MOV R0, RZ, RZ, -R12 ;  /* 0x000000ffff007224 */ /* 0x000fc800078e0a0c */
[----:B------:R-:W-:-:S04]  /*08c0*/  IMAD R0, R9, R0, R10 ;  /* 0x0000000009007224 */ /* 0x000fc800078e020a */
[----:B------:R-:W-:Y:S02]  /*08d0*/  IMAD.IADD R7, R8, 0x1, R0 ;  /* 0x0000000108077824 */ /* 0x000fe400078e0200 */
[----:B------:R-:W-:Y:S02]  /*08e0*/  VIADD R8, R6, 0xffffffe ;  /* 0x0ffffffe06087836 */ /* 0x000fe40000000000 */
[----:B0-----:R-:W-:Y:S02]  /*08f0*/  IMAD.MOV R2, RZ, RZ, -R5 ;  /* 0x000000ffff027224 */ /* 0x001fe400078e0a05 */
[----:B------:R-:W0:Y:S02]  /*0900*/  F2I.FTZ.U32.TRUNC.NTZ R9, R8 ;  /* 0x0000000800097305 */ /* 0x000e24000021f000 */
[----:B------:R-:W-:Y:S02]  /*0910*/  IMAD.MOV.U32 R0, RZ, RZ, R2 ;  /* 0x000000ffff007224 */ /* 0x000fe400078e0002 */
[----:B------:R-:W-:-:S02]  /*0920*/  IMAD R2, R7, 0x40, R14 ;  /* 0x0000004007027824 */ /* 0x000fc400078e020e */
[----:B------:R-:W-:Y:S02]  /*0930*/  IMAD R7, R0, R11, RZ ;  /* 0x0000000b00077224 */ /* 0x000fe400078e02ff */
[----:B------:R-:W-:Y:S01]  /*0940*/  IMAD.SHL.U32 R0, R12, 0x100, RZ ;  /* 0x000001000c007824 */ /* 0x000fe200078e00ff */
[----:B------:R-:W-:Y:S01]  /*0950*/  IABS R20, R2 ;  /* 0x0000000200147213 */ /* 0x000fe20000000000 */
[----:B------:R-:W-:Y:S01]  /*0960*/  IMAD.HI.U32 R4, R5, R7, R4 ;  /* 0x0000000705047227 */ /* 0x000fe200078e0004 */
[----:B------:R-:W-:Y:S02]  /*0970*/  SHF.R.U32.HI R7, RZ, 0x5, R132 ;  /* 0x00000005ff077819 */ /* 0x000fe40000011684 */
[----:B------:R-:W-:Y:S01]  /*0980*/  ISETP.GE.AND P3, PT, R2, RZ, PT ;  /* 0x000000ff0200720c */ /* 0x000fe20003f66270 */
[----:B0-----:R-:W-:Y:S01]  /*0990*/  IMAD.MOV R6, RZ, RZ, -R9 ;  /* 0x000000ffff067224 */ /* 0x001fe200078e0a09 */
[----:B------:R-:W-:Y:S01]  /*09a0*/  SGXT.U32 R7, R7, 0x2 ;  /* 0x000000020707781a */ /* 0x000fe20000000000 */
[----:B------:R-:W-:-:S03]  /*09b0*/  IMAD.HI.U32 R4, R4, R20, RZ ;  /* 0x0000001404047227 */ /* 0x000fc600078e00ff */
[----:B------:R-:W-:Y:S01]  /*09c0*/  LOP3.LUT R7, R0, R7, RZ, 0xfc, !PT ;  /* 0x0000000700077212 */ /* 0x000fe200078efcff */
[----:B------:R-:W-:Y:S02]  /*09d0*/  IMAD.MOV R4, RZ, RZ, -R4 ;  /* 0x000000ffff047224 */ /* 0x000fe400078e0a04 */
[----:B------:R-:W-:Y:S01]  /*09e0*/  IMAD R5, R6, R3, RZ ;  /* 0x0000000306057224 */ /* 0x000fe200078e02ff */
[C---:B------:R-:W-:Y:S01]  /*09f0*/  LOP3.LUT R17, R7.reuse, 0xfc, RZ, 0xfc, !PT ;  /* 0x000000fc07117812 */ /* 0x040fe200078efcff */
[----:B------:R-:W-:Y:S01]  /*0a00*/  IMAD.MOV.U32 R8, RZ, RZ, RZ ;  /* 0x000000ffff087224 */ /* 0x000fe200078e00ff */
[----:B------:R-:W-:Y:S01]  /*0a10*/  LOP3.LUT R15, R7, 0x4, RZ, 0xfc, !PT ;  /* 0x00000004070f7812 */ /* 0x000fe200078efcff */
[----:B------:R-:W-:Y:S01]  /*0a20*/  IMAD R20, R11, R4, R20 ;  /* 0x000000040b147224 */ /* 0x000fe200078e0214 */
[----:B------:R-:W-:Y:S01]  /*0a30*/  IABS R18, R17 ;  /* 0x0000001100127213 */ /* 0x000fe20000000000 */
[----:B------:R-:W-:Y:S01]  /*0a40*/  IMAD.HI.U32 R5, R9, R5, R8 ;  /* 0x0000000509057227 */ /* 0x000fe200078e0008 */
[----:B------:R-:W-:-:S02]  /*0a50*/  IABS R10, R7 ;  /* 0x00000007000a7213 */ /* 0x000fc40000000000 */
[----:B------:R-:W-:Y:S01]  /*0a60*/  ISETP.GT.U32.AND P0, PT, R11, R20, PT ;  /* 0x000000140b00720c */ /* 0x000fe20003f04070 */
[----:B------:R-:W-:Y:S01]  /*0a70*/  IMAD.SHL.U32 R4, R67, 0x200000, RZ ;  /* 0x0020000043047824 */ /* 0x000fe200078e00ff */
[----:B------:R-:W-:Y:S01]  /*0a80*/  IABS R12, R15 ;  /* 0x0000000f000c7213 */ /* 0x000fe20000000000 */
[----:B------:R-:W-:Y:S01]  /*0a90*/  IMAD.HI.U32 R8, R5, R18, RZ ;  /* 0x0000001205087227 */ /* 0x000fe200078e00ff */
[----:B------:R-:W-:Y:S02]  /*0aa0*/  LOP3.LUT R19, R7, 0x14, RZ, 0xfc, !PT ;  /* 0x0000001407137812 */ /* 0x000fe400078efcff */
[----:B------:R-:W-:Y:S01]  /*0ab0*/  LOP3.LUT R9, R4, 0x600000, RZ, 0xc0, !PT ;  /* 0x0060000004097812 */ /* 0x000fe200078ec0ff */
[----:B------:R-:W-:Y:S01]  /*0ac0*/  IMAD.MOV R13, RZ, RZ, -R8 ;  /* 0x000000ffff0d7224 */ /* 0x000fe200078e0a08 */
[----:B------:R-:W-:Y:S01]  /*0ad0*/  ISETP.GE.AND P1, PT, R15, RZ, PT ;  /* 0x000000ff0f00720c */ /* 0x000fe20003f26270 */
[----:B------:R-:W-:Y:S01]  /*0ae0*/  IMAD.HI.U32 R4, R5, R10, RZ ;  /* 0x0000000a05047227 */ /* 0x000fe200078e00ff */
[----:B------:R-:W-:-:S02]  /*0af0*/  R2UR UR14, R9 ;  /* 0x00000000090e72ca */ /* 0x000fc400000e0000 */
[----:B------:R-:W-:Y:S01]  /*0b00*/  IABS R22, R19 ;  /* 0x0000001300167213 */ /* 0x000fe20000000000 */
[----:B------:R-:W-:Y:S01]  /*0b10*/  IMAD R18, R3, R13, R18 ;  /* 0x0000000d03127224 */ /* 0x000fe200078e0212 */
[C---:B------:R-:W-:Y:S01]  /*0b20*/  LOP3.LUT R13, R7.reuse, 0xc, RZ, 0xfc, !PT ;  /* 0x0000000c070d7812 */ /* 0x040fe200078efcff */
[----:B------:R-:W-:Y:S01]  /*0b30*/  @!P0 IMAD.IADD R20, R20, 0x1, -R11 ;  /* 0x0000000114148824 */ /* 0x000fe200078e0a0b */
[----:B------:R-:W-:Y:S01]  /*0b40*/  LOP3.LUT R15, R7, 0x10, RZ, 0xfc, !PT ;  /* 0x00000010070f7812 */ /* 0x000fe200078efcff */
[----:B------:R-:W-:Y:S01]  /*0b50*/  IMAD.HI.U32 R6, R5, R12, RZ ;  /* 0x0000000c05067227 */ /* 0x000fe200078e00ff */
[----:B------:R-:W-:Y:S02]  /*0b60*/  ISETP.GT.U32.AND P6, PT, R3, R18, PT ;  /* 0x000000120300720c */ /* 0x000fe40003fc4070 */
[----:B------:R-:W-:Y:S01]  /*0b70*/  ISETP.GT.U32.AND P0, PT, R11, R20, PT ;  /* 0x000000140b00720c */ /* 0x000fe20003f04070 */
[----:B------:R-:W-:Y:S01]  /*0b80*/  IMAD.MOV R4, RZ, RZ, -R4 ;  /* 0x000000ffff047224 */ /* 0x000fe200078e0a04 */
[----:B------:R-:W-:Y:S01]  /*0b90*/  IABS R16, R15 ;  /* 0x0000000f00107213 */ /* 0x000fe20000000000 */
[----:B------:R-:W-:Y:S01]  /*0ba0*/  IMAD.MOV R9, RZ, RZ, -R6 ;  /* 0x000000ffff097224 */ /* 0x000fe200078e0a06 */
[----:B------:R-:W-:Y:S01]  /*0bb0*/  LOP3.LUT R21, R7, 0x1c, RZ, 0xfc, !PT ;  /* 0x0000001c07157812 */ /* 0x000fe200078efcff */
[----:B------:R-:W-:Y:S01]  /*0bc0*/  IMAD R6, R3, R4, R10 ;  /* 0x0000000403067224 */ /* 0x000fe200078e020a */
[----:B------:R-:W-:Y:S01]  /*0bd0*/  LOP3.LUT R4, R7, 0x8, RZ, 0xfc, !PT ;  /* 0x0000000807047812 */ /* 0x000fe200078efcff */
[----:B------:R-:W-:Y:S01]  /*0be0*/  IMAD R8, R3, R9, R12 ;  /* 0x0000000903087224 */ /* 0x000fe200078e020c */
[----:B------:R-:W-:-:S02]  /*0bf0*/  IABS R12, R13 ;  /* 0x0000000d000c7213 */ /* 0x000fc40000000000 */
[----:B------:R-:W-:Y:S01]  /*0c00*/  IABS R10, R4 ;  /* 0x00000004000a7213 */ /* 0x000fe20000000000 */
[----:B------:R-:W-:Y:S01]  /*0c10*/  @!P6 IMAD.IADD R18, R18, 0x1, -R3 ;  /* 0x000000011212e824 */ /* 0x000fe200078e0a03 */
[----:B------:R-:W-:Y:S01]  /*0c20*/  ISETP.GT.U32.AND P4, PT, R3, R8, PT ;  /* 0x000000080300720c */ /* 0x000fe20003f84070 */
[----:B------:R-:W-:Y:S01]  /*0c30*/  @!P0 IMAD.IADD R20, R20, 0x1, -R11 ;  /* 0x0000000114148824 */ /* 0x000fe200078e0a0b */
[----:B------:R-:W-:Y:S01]  /*0c40*/  ISETP.GE.AND P0, PT, R4, RZ, PT ;  /* 0x000000ff0400720c */ /* 0x000fe20003f06270 */
[----:B------:R-:W-:Y:S01]  /*0c50*/  IMAD.HI.U32 R4, R5, R10, RZ ;  /* 0x0000000a05047227 */ /* 0x000fe200078e00ff */
[C---:B------:R-:W-:Y:S02]  /*0c60*/  ISETP.GT.U32.AND P5, PT, R3.reuse, R6, PT ;  /* 0x000000060300720c */ /* 0x040fe40003fa4070 */
[C---:B------:R-:W-:Y:S01]  /*0c70*/  ISETP.GT.U32.AND P6, PT, R3.reuse, R18, PT ;  /* 0x000000120300720c */ /* 0x040fe20003fc4070 */
[----:B------:R-:W-:Y:S01]  /*0c80*/  IMAD.MOV R9, RZ, RZ, -R4 ;  /* 0x000000ffff097224 */ /* 0x000fe200078e0a04 */
[----:B------:R-:W-:Y:S01]  /*0c90*/  IABS R24, R21 ;  /* 0x0000001500187213 */ /* 0x000fe20000000000 */
[----:B------:R-:W-:Y:S01]  /*0ca0*/  @!P3 IMAD.MOV R20, RZ, RZ, -R20 ;  /* 0x000000ffff14b224 */ /* 0x000fe200078e0a14 */
[----:B------:R-:W-:Y:S01]  /*0cb0*/  @!P2 LOP3.LUT R20, RZ, R68, RZ, 0x33, !PT ;  /* 0x00000044ff14a212 */ /* 0x000fe200078e33ff */
[----:B------:R-:W-:Y:S01]  /*0cc0*/  IMAD R10, R3, R9, R10 ;  /* 0x00000009030a7224 */ /* 0x000fe200078e020a */
[----:B------:R-:W-:Y:S01]  /*0cd0*/  ISETP.GE.AND P2, PT, R17, RZ, PT ;  /* 0x000000ff1100720c */ /* 0x000fe20003f46270 */
[----:B------:R-:W-:Y:S01]  /*0ce0*/  @!P4 IMAD.IADD R8, R8, 0x1, -R3 ;  /* 0x000000010808c824 */ /* 0x000fe200078e0a03 */
[----:B------:R-:W-:Y:S01]  /*0cf0*/  ISETP.GE.AND P4, PT, R7, RZ, PT ;  /* 0x000000ff0700720c */ /* 0x000fe20003f86270 */
[----:B------:R-:W-:Y:S01]  /*0d00*/  IMAD.HI.U32 R11, R5, R22, RZ ;  /* 0x00000016050b7227 */ /* 0x000fe200078e00ff */
[----:B------:R-:W-:-:S02]  /*0d10*/  LOP3.LUT R25, R7, 0x40, RZ, 0xfc, !PT ;  /* 0x0000004007197812 */ /* 0x000fc400078efcff */
[----:B------:R-:W-:Y:S01]  /*0d20*/  LOP3.LUT R29, R7, 0x44, RZ, 0xfc, !PT ;  /* 0x00000044071d7812 */ /* 0x000fe200078efcff */
[--C-:B------:R-:W-:Y:S01]  /*0d30*/  @!P5 IMAD.IADD R6, R6, 0x1, -R3.reuse ;  /* 0x000000010606d824 */ /* 0x100fe200078e0a03 */
[C---:B------:R-:W-:Y:S01]  /*0d40*/  ISETP.GT.U32.AND P5, PT, R3.reuse, R10, PT ;  /* 0x0000000a0300720c */ /* 0x040fe20003fa4070 */
[----:B------:R-:W-:Y:S01]  /*0d50*/  @!P6 IMAD.IADD R18, R18, 0x1, -R3 ;  /* 0x000000011212e824 */ /* 0x000fe200078e0a03 */
[----:B------:R-:W-:Y:S01]  /*0d60*/  ISETP.GT.U32.AND P6, PT, R3, R8, PT ;  /* 0x000000080300720c */ /* 0x000fe20003fc4070 */
[----:B------:R-:W-:Y:S01]  /*0d70*/  IMAD.HI.U32 R4, R5, R12, RZ ;  /* 0x0000000c05047227 */ /* 0x000fe200078e00ff */
[----:B------:R-:W-:Y:S02]  /*0d80*/  ISETP.GT.U32.AND P3, PT, R3, R6, PT ;  /* 0x000000060300720c */ /* 0x000fe40003f64070 */
[----:B------:R-:W-:Y:S01]  /*0d90*/  IABS R34, R25 ;  /* 0x0000001900227213 */ /* 0x000fe20000000000 */
[----:B------:R-:W-:Y:S01]  /*0da0*/  IMAD.MOV R11, RZ, RZ, -R11 ;  /* 0x000000ffff0b7224 */ /* 0x000fe200078e0a0b */
[----:B------:R-:W-:Y:S01]  /*0db0*/  IABS R36, R29 ;  /* 0x0000001d00247213 */ /* 0x000fe20000000000 */
[----:B------:R-:W-:Y:S01]  /*0dc0*/  IMAD.HI.U32 R9, R5, R16, RZ ;  /* 0x0000001005097227 */ /* 0x000fe200078e00ff */
[----:B------:R-:W-:-:S02]  /*0dd0*/  LOP3.LUT R39, R7, 0x50, RZ, 0xfc, !PT ;  /* 0x0000005007277812 */ /* 0x000fc400078efcff */
[----:B------:R-:W-:Y:S01]  /*0de0*/  LOP3.LUT R41, R7, 0x54, RZ, 0xfc, !PT ;  /* 0x0000005407297812 */ /* 0x000fe200078efcff */
[----:B------:R-:W-:Y:S01]  /*0df0*/  IMAD.MOV R4, RZ, RZ, -R4 ;  /* 0x000000ffff047224 */ /* 0x000fe200078e0a04 */
[----:B------:R-:W-:Y:S01]  /*0e00*/  IABS R38, R39 ;  /* 0x0000002700267213 */ /* 0x000fe20000000000 */
[----:B------:R-:W-:Y:S01]  /*0e10*/  IMAD R17, R3, R11, R22 ;  /* 0x0000000b03117224 */ /* 0x000fe200078e0216 */
[----:B------:R-:W-:Y:S01]  /*0e20*/  LOP3.LUT R11, R7, 0x18, RZ, 0xfc, !PT ;  /* 0x00000018070b7812 */ /* 0x000fe200078efcff */
[----:B------:R-:W-:Y:S01]  /*0e30*/  IMAD.MOV R9, RZ, RZ, -R9 ;  /* 0x000000ffff097224 */ /* 0x000fe200078e0a09 */
[----:B------:R-:W-:Y:S01]  /*0e40*/  IABS R40, R41 ;  /* 0x0000002900287213 */ /* 0x000fe20000000000 */
[----:B------:R-:W-:Y:S01]  /*0e50*/  IMAD R12, R3, R4, R12 ;  /* 0x00000004030c7224 */ /* 0x000fe200078e020c */
[----:B------:R-:W-:Y:S01]  /*0e60*/  IABS R22, R11 ;  /* 0x0000000b00167213 */ /* 0x000fe20000000000 */
[--C-:B------:R-:W-:Y:S01]  /*0e70*/  @!P5 IMAD.IADD R10, R10, 0x1, -R3.reuse ;  /* 0x000000010a0ad824 */ /* 0x100fe200078e0a03 */
[----:B------:R-:W-:Y:S01]  /*0e80*/  LOP3.LUT R49, R7, 0xc8, RZ, 0xfc, !PT ;  /* 0x000000c807317812 */ /* 0x000fe200078efcff */
[--C-:B------:R-:W-:Y:S01]  /*0e90*/  @!P6 IMAD.IADD R8, R8, 0x1, -R3.reuse ;  /* 0x000000010808e824 */ /* 0x100fe200078e0a03 */
[C---:B------:R-:W-:Y:S01]  /*0ea0*/  ISETP.GT.U32.AND P6, PT, R3.reuse, R17, PT ;  /* 0x000000110300720c */ /* 0x040fe20003fc4070 */
[C---:B------:R-:W-:Y:S01]  /*0eb0*/  IMAD R16, R3.reuse, R9, R16 ;  /* 0x0000000903107224 */ /* 0x040fe200078e0210 */
[C---:B------:R-:W-:Y:S01]  /*0ec0*/  ISETP.GT.U32.AND P5, PT, R3.reuse, R12, PT ;  /* 0x0000000c0300720c */ /* 0x040fe20003fa4070 */
[----:B------:R-:W-:Y:S01]  /*0ed0*/  @!P3 IMAD.IADD R6, R6, 0x1, -R3 ;  /* 0x000000010606b824 */ /* 0x000fe200078e0a03 */
[----:B------:R-:W-:Y:S01]  /*0ee0*/  ISETP.GT.U32.AND P3, PT, R3, R10, PT ;  /* 0x0000000a0300720c */ /* 0x000fe20003f64070 */
[----:B------:R-:W-:Y:S01]  /*0ef0*/  IMAD.MOV.U32 R4, RZ, RZ, R18 ;  /* 0x000000ffff047224 */ /* 0x000fe200078e0012 */
[----:B------:R-:W-:Y:S01]  /*0f00*/  IABS R84, R49 ;  /* 0x0000003100547213 */ /* 0x000fe20000000000 */
[----:B------:R-:W-:Y:S01]  /*0f10*/  IMAD.HI.U32 R9, R5, R22, RZ ;  /* 0x0000001605097227 */ /* 0x000fe200078e00ff */
[----:B------:R-:W-:-:S02]  /*0f20*/  LOP3.LUT R55, R7, 0xd4, RZ, 0xfc, !PT ;  /* 0x000000d407377812 */ /* 0x000fc400078efcff */
[----:B------:R-:W-:Y:S01]  /*0f30*/  LOP3.LUT R51, R7, 0xcc, RZ, 0xfc, !PT ;  /* 0x000000cc07337812 */ /* 0x000fe200078efcff */
[----:B------:R-:W-:Y:S01]  /*0f40*/  @!P2 IMAD.MOV R4, RZ, RZ, -R4 ;  /* 0x000000ffff04a224 */ /* 0x000fe200078e0a04 */
[----:B------:R-:W-:Y:S01]  /*0f50*/  ISETP.GT.U32.AND P2, PT, R3, R16, PT ;  /* 0x000000100300720c */ /* 0x000fe20003f44070 */
[----:B------:R-:W-:Y:S01]  /*0f60*/  IMAD.MOV R18, RZ, RZ, -R9 ;  /* 0x000000ffff127224 */ /* 0x000fe200078e0a09 */
[----:B------:R-:W-:Y:S01]  /*0f70*/  IABS R90, R55 ;  /* 0x00000037005a7213 */ /* 0x000fe20000000000 */
[--C-:B------:R-:W-:Y:S01]  /*0f80*/  @!P6 IMAD.IADD R17, R17, 0x1, -R3.reuse ;  /* 0x000000011111e824 */ /* 0x100fe200078e0a03 */
[----:B------:R-:W-:Y:S01]  /*0f90*/  IABS R86, R51 ;  /* 0x0000003300567213 */ /* 0x000fe20000000000 */
[--C-:B------:R-:W-:Y:S01]  /*0fa0*/  @!P3 IMAD.IADD R10, R10, 0x1, -R3.reuse ;  /* 0x000000010a0ab824 */ /* 0x100fe200078e0a03 */
[----:B------:R-:W-:Y:S01]  /*0fb0*/  ISETP.GE.AND P3, PT, R15, RZ, PT ;  /* 0x000000ff0f00720c */ /* 0x000fe20003f66270 */
[--C-:B------:R-:W-:Y:S01]  /*0fc0*/  @!P5 IMAD.IADD R12, R12, 0x1, -R3.reuse ;  /* 0x000000010c0cd824 */ /* 0x100fe200078e0a03 */
[----:B------:R-:W-:Y:S01]  /*0fd0*/  ISETP.GE.AND P5, PT, R19, RZ, PT ;  /* 0x000000ff1300720c */ /* 0x000fe20003fa6270 */
[----:B------:R-:W-:Y:S01]  /*0fe0*/  IMAD R18, R3, R18, R22 ;  /* 0x0000001203127224 */ /* 0x000fe200078e0216 */
[----:B------:R-:W-:Y:S01]  /*0ff0*/  LOP3.LUT R15, R7, 0x24, RZ, 0xfc, !PT ;  /* 0x00000024070f7812 */ /* 0x000fe200078efcff */
[----:B------:R-:W-:Y:S01]  /*1000*/  @!P1 IMAD.MOV R8, RZ, RZ, -R8 ;  /* 0x000000ffff089224 */ /* 0x000fe200078e0a08 */
[C---:B------:R-:W-:Y:S01]  /*1010*/  ISETP.GT.U32.AND P1, PT, R3.reuse, R17, PT ;  /* 0x000000110300720c */ /* 0x040fe20003f24070 */
[----:B------:R-:W-:Y:S01]  /*1020*/  @!P2 IMAD.IADD R16, R16, 0x1, -R3 ;  /* 0x000000011010a824 */ /* 0x000fe200078e0a03 */
[C---:B------:R-:W-:Y:S01]  /*1030*/  ISETP.GT.U32.AND P2, PT, R3.reuse, R12, PT ;  /* 0x0000000c0300720c */ /* 0x040fe20003f44070 */
[----:B------:R-:W-:Y:S01]  /*1040*/  @!P0 IMAD.MOV R10, RZ, RZ, -R10 ;  /* 0x000000ffff0a8224 */ /* 0x000fe200078e0a0a */
[----:B------:R-:W-:Y:S01]  /*1050*/  ISETP.GT.U32.AND P0, PT, R3, R18, PT ;  /* 0x000000120300720c */ /* 0x000fe20003f04070 */
[----:B------:R-:W-:Y:S01]  /*1060*/  @!P4 IMAD.MOV R6, RZ, RZ, -R6 ;  /* 0x000000ffff06c224 */ /* 0x000fe200078e0a06 */
[----:B------:R-:W-:Y:S01]  /*1070*/  ISETP.GE.AND P4, PT, R13, RZ, PT ;  /* 0x000000ff0d00720c */ /* 0x000fe20003f86270 */
[----:B------:R-:W-:Y:S01]  /*1080*/  IMAD.HI.U32 R9, R5, R24, RZ ;  /* 0x0000001805097227 */ /* 0x000fe200078e00ff */
[----:B------:R-:W-:-:S02]  /*1090*/  ISETP.GT.U32.AND P6, PT, R3, R16, PT ;  /* 0x000000100300720c */ /* 0x000fc40003fc4070 */
[C---:B------:R-:W-:Y:S01]  /*10a0*/  LOP3.LUT R13, R7.reuse, 0x20, RZ, 0xfc, !PT ;  /* 0x00000020070d7812 */ /* 0x040fe200078efcff */
[----:B------:R-:W-:Y:S01]  /*10b0*/  IMAD.MOV R9, RZ, RZ, -R9 ;  /* 0x000000ffff097224 */ /* 0x000fe200078e0a09 */
[----:B------:R-:W-:Y:S01]  /*10c0*/  LOP3.LUT R53, R7, 0xd0, RZ, 0xfc, !PT ;  /* 0x000000d007357812 */ /* 0x000fe200078efcff */
[--C-:B------:R-:W-:Y:S01]  /*10d0*/  @!P1 IMAD.IADD R17, R17, 0x1, -R3.reuse ;  /* 0x0000000111119824 */ /* 0x100fe200078e0a03 */
[----:B------:R-:W-:Y:S01]  /*10e0*/  IABS R22, R13 ;  /* 0x0000000d00167213 */ /* 0x000fe20000000000 */
[----:B------:R-:W-:Y:S01]  /*10f0*/  IMAD R19, R3, R9, R24 ;  /* 0x0000000903137224 */ /* 0x000fe200078e0218 */
[----:B------:R-:W-:Y:S01]  /*1100*/  ISETP.GE.AND P1, PT, R21, RZ, PT ;  /* 0x000000ff1500720c */ /* 0x000fe20003f26270 */
[--C-:B------:R-:W-:Y:S01]  /*1110*/  @!P2 IMAD.IADD R12, R12, 0x1, -R3.reuse ;  /* 0x000000010c0ca824 */ /* 0x100fe200078e0a03 */
[----:B------:R-:W-:Y:S01]  /*1120*/  LOP3.LUT R21, R7, 0x28, RZ, 0xfc, !PT ;  /* 0x0000002807157812 */ /* 0x000fe200078efcff */
[----:B------:R-:W-:Y:S01]  /*1130*/  @!P0 IMAD.IADD R18, R18, 0x1, -R3 ;  /* 0x0000000112128824 */ /* 0x000fe200078e0a03 */
[----:B------:R-:W-:Y:S01]  /*1140*/  IABS R24, R15 ;  /* 0x0000000f00187213 */ /* 0x000fe20000000000 */
[----:B------:R-:W-:Y:S01]  /*1150*/  IMAD.HI.U32 R9, R5, R22, RZ ;  /* 0x0000001605097227 */ /* 0x000fe200078e00ff */
[----:B------:R-:W-:-:S02]  /*1160*/  IABS R26, R21 ;  /* 0x00000015001a7213 */ /* 0x000fc40000000000 */
[----:B------:R-:W-:Y:S01]  /*1170*/  ISETP.GE.AND P2, PT, R11, RZ, PT ;  /* 0x000000ff0b00720c */ /* 0x000fe20003f46270 */
[----:B------:R-:W-:Y:S01]  /*1180*/  @!P6 IMAD.IADD R16, R16, 0x1, -R3 ;  /* 0x000000011010e824 */ /* 0x000fe200078e0a03 */
[C---:B------:R-:W-:Y:S01]  /*1190*/  ISETP.GT.U32.AND P6, PT, R3.reuse, R19, PT ;  /* 0x000000130300720c */ /* 0x040fe20003fc4070 */
[----:B------:R-:W-:Y:S01]  /*11a0*/  @!P4 IMAD.MOV R12, RZ, RZ, -R12 ;  /* 0x000000ffff0cc224 */ /* 0x000fe200078e0a0c */
[----:B------:R-:W-:Y:S01]  /*11b0*/  ISETP.GT.U32.AND P4, PT, R3, R18, PT ;  /* 0x000000120300720c */ /* 0x000fe20003f84070 */
[----:B------:R-:W-:Y:S01]  /*11c0*/  IMAD.MOV R9, RZ, RZ, -R9 ;  /* 0x000000ffff097224 */ /* 0x000fe200078e0a09 */
[----:B------:R-:W-:Y:S01]  /*11d0*/  ISETP.GE.AND P0, PT, R13, RZ, PT ;  /* 0x000000ff0d00720c */ /* 0x000fe20003f06270 */
[----:B------:R-:W-:Y:S01]  /*11e0*/  IMAD.HI.U32 R11, R5, R24, RZ ;  /* 0x00000018050b7227 */ /* 0x000fe200078e00ff */
[----:B------:R-:W-:Y:S02]  /*11f0*/  LOP3.LUT R65, R7, 0xdc, RZ, 0xfc, !PT ;  /* 0x000000dc07417812 */ /* 0x000fe400078efcff */
[----:B------:R-:W-:Y:S01]  /*1200*/  IABS R88, R53 ;  /* 0x0000003500587213 */ /* 0x000fe20000000000 */
[----:B------:R-:W-:Y:S01]  /*1210*/  IMAD R22, R3, R9, R22 ;  /* 0x0000000903167224 */ /* 0x000fe200078e0216 */
[----:B------:R-:W-:Y:S01]  /*1220*/  IABS R94, R65 ;  /* 0x00000041005e7213 */ /* 0x000fe20000000000 */
[----:B------:R-:W-:Y:S01]  /*1230*/  IMAD.HI.U32 R9, R5, R26, RZ ;  /* 0x0000001a05097227 */ /* 0x000fe200078e00ff */
[----:B------:R-:W-:-:S02]  /*1240*/  LOP3.LUT R73, R7, 0xe0, RZ, 0xfc, !PT ;  /* 0x000000e007497812 */ /* 0x000fc400078efcff */
[----:B------:R-:W-:Y:S01]  /*1250*/  LOP3.LUT R75, R7, 0xe4, RZ, 0xfc, !PT ;  /* 0x000000e4074b7812 */ /* 0x000fe200078efcff */
[----:B------:R-:W-:Y:S01]  /*1260*/  IMAD.MOV R11, RZ, RZ, -R11 ;  /* 0x000000ffff0b7224 */ /* 0x000fe200078e0a0b */
[----:B------:R-:W-:Y:S01]  /*1270*/  IABS R96, R73 ;  /* 0x0000004900607213 */ /* 0x000fe20000000000 */
[----:B------:R-:W-:Y:S01]  /*1280*/  IMAD.MOV R9, RZ, RZ, -R9 ;  /* 0x000000ffff097224 */ /* 0x000fe200078e0a09 */
[----:B------:R-:W-:Y:S01]  /*1290*/  IABS R98, R75 ;  /* 0x0000004b00627213 */ /* 0x000fe20000000000 */
[----:B------:R-:W-:Y:S01]  /*12a0*/  IMAD R23, R3, R11, R24 ;  /* 0x0000000b03177224 */ /* 0x000fe200078e0218 */
[----:B------:R-:W-:Y:S01]  /*12b0*/  LOP3.LUT R11, R7, 0x2c, RZ, 0xfc, !PT ;  /* 0x0000002c070b7812 */ /* 0x000fe200078efcff */
[--C-:B------:R-:W-:Y:S01]  /*12c0*/  @!P6 IMAD.IADD R19, R19, 0x1, -R3.reuse ;  /* 0x000000011313e824 */ /* 0x100fe200078e0a03 */
[----:B------:R-:W-:Y:S01]  /*12d0*/  LOP3.LUT R77, R7, 0xf4, RZ, 0xfc, !PT ;  /* 0x000000f4074d7812 */ /* 0x000fe200078efcff */
[----:B------:R-:W-:Y:S01]  /*12e0*/  @!P4 IMAD.IADD R18, R18, 0x1, -R3 ;  /* 0x000000011212c824 */ /* 0x000fe200078e0a03 */
[C---:B------:R-:W-:Y:S01]  /*12f0*/  ISETP.GT.U32.AND P4, PT, R3.reuse, R23, PT ;  /* 0x000000170300720c */ /* 0x040fe20003f84070 */
[C---:B------:R-:W-:Y:S01]  /*1300*/  IMAD R24, R3.reuse, R9, R26 ;  /* 0x0000000903187224 */ /* 0x040fe200078e021a */
[C---:B------:R-:W-:Y:S01]  /*1310*/  ISETP.GT.U32.AND P6, PT, R3.reuse, R19, PT ;  /* 0x000000130300720c */ /* 0x040fe20003fc4070 */
[----:B------:R-:W-:Y:S01]  /*1320*/  @!P2 IMAD.MOV R18, RZ, RZ, -R18 ;  /* 0x000000ffff12a224 */ /* 0x000fe200078e0a12 */
[----:B------:R-:W-:Y:S01]  /*1330*/  IABS R26, R11 ;  /* 0x0000000b001a7213 */ /* 0x000fe20000000000 */
[----:B------:R-:W-:Y:S01]  /*1340*/  @!P3 IMAD.MOV R16, RZ, RZ, -R16 ;  /* 0x000000ffff10b224 */ /* 0x000fe200078e0a10 */
[C---:B------:R-:W-:Y:S01]  /*1350*/  ISETP.GT.U32.AND P2, PT, R3.reuse, R24, PT ;  /* 0x000000180300720c */ /* 0x040fe20003f44070 */
[----:B------:R-:W-:Y:S01]  /*1360*/  @!P5 IMAD.MOV R17, RZ, RZ, -R17 ;  /* 0x000000ffff11d224 */ /* 0x000fe200078e0a11 */
[----:B------:R-:W-:Y:S01]  /*1370*/  ISETP.GT.U32.AND P3, PT, R3, R22, PT ;  /* 0x000000160300720c */ /* 0x000fe20003f64070 */
[----:B------:R-:W-:Y:S01]  /*1380*/  IMAD.HI.U32 R9, R5, R26, RZ ;  /* 0x0000001a05097227 */ /* 0x000fe200078e00ff */
[----:B------:R-:W-:-:S02]  /*1390*/  ISETP.GE.AND P5, PT, R15, RZ, PT ;  /* 0x000000ff0f00720c */ /* 0x000fc40003fa6270 */
[----:B------:R-:W-:Y:S01]  /*13a0*/  LOP3.LUT R15, R7, 0x30, RZ, 0xfc, !PT ;  /* 0x00000030070f7812 */ /* 0x000fe200078efcff */
[--C-:B------:R-:W-:Y:S01]  /*13b0*/  @!P4 IMAD.IADD R23, R23, 0x1, -R3.reuse ;  /* 0x000000011717c824 */ /* 0x100fe200078e0a03 */
[----:B------:R-:W-:Y:S01]  /*13c0*/  LOP3.LUT R71, R7, 0xf8, RZ, 0xfc, !PT ;  /* 0x000000f807477812 */ /* 0x000fe200078efcff */
[----:B------:R-:W-:Y:S01]  /*13d0*/  @!P6 IMAD.IADD R19, R19, 0x1, -R3 ;  /* 0x000000011313e824 */ /* 0x000fe200078e0a03 */
[----:B------:R-:W-:Y:S01]  /*13e0*/  IABS R28, R15 ;  /* 0x0000000f001c7213 */ /* 0x000fe20000000000 */
[----:B------:R-:W-:Y:S01]  /*13f0*/  IMAD.MOV R9, RZ, RZ, -R9 ;  /* 0x000000ffff097224 */ /* 0x000fe200078e0a09 */
[----:B------:R-:W-:Y:S01]  /*1400*/  ISETP.GE.AND P6, PT, R21, RZ, PT ;  /* 0x000000ff1500720c */ /* 0x000fe20003fc6270 */
[----:B------:R-:W-:Y:S01]  /*1410*/  @!P2 IMAD.IADD R24, R24, 0x1, -R3 ;  /* 0x000000011818a824 */ /* 0x000fe200078e0a03 */
[----:B------:R-:W-:Y:S01]  /*1420*/  ISETP.GT.U32.AND P4, PT, R3, R23, PT ;  /* 0x000000170300720c */ /* 0x000fe20003f84070 */
[----:B------:R-:W-:Y:S01]  /*1430*/  @!P1 IMAD.MOV R19, RZ, RZ, -R19 ;  /* 0x000000ffff139224 */ /* 0x000fe200078e0a13 */
[----:B------:R-:W-:Y:S01]  /*1440*/  ISETP.GE.AND P1, PT, R11, RZ, PT ;  /* 0x000000ff0b00720c */ /* 0x000fe20003f26270 */
[----:B------:R-:W-:Y:S01]  /*1450*/  IMAD.HI.U32 R11, R5, R28, RZ ;  /* 0x0000001c050b7227 */ /* 0x000fe200078e00ff */
[----:B------:R-:W-:-:S02]  /*1460*/  ISETP.GT.U32.AND P2, PT, R3, R24, PT ;  /* 0x000000180300720c */ /* 0x000fc40003f44070 */
[----:B------:R-:W-:Y:S01]  /*1470*/  LOP3.LUT R21, R7, 0x34, RZ, 0xfc, !PT ;  /* 0x0000003407157812 */ /* 0x000fe200078efcff */
[----:B------:R-:W-:Y:S01]  /*1480*/  @!P3 IMAD.IADD R22, R22, 0x1, -R3 ;  /* 0x000000011616b824 */ /* 0x000fe200078e0a03 */
[----:B------:R-:W-:Y:S01]  /*1490*/  IABS R106, R77 ;  /* 0x0000004d006a7213 */ /* 0x000fe20000000000 */
[----:B------:R-:W-:Y:S01]  /*14a0*/  IMAD.MOV R11, RZ, RZ, -R11 ;  /* 0x000000ffff0b7224 */ /* 0x000fe200078e0a0b */
[----:B------:R-:W-:Y:S01]  /*14b0*/  IABS R30, R21 ;  /* 0x00000015001e7213 */ /* 0x000fe20000000000 */
[C---:B------:R-:W-:Y:S01]  /*14c0*/  IMAD R26, R3.reuse, R9, R26 ;  /* 0x00000009031a7224 */ /* 0x040fe200078e021a */
[C---:B------:R-:W-:Y:S01]  /*14d0*/  ISETP.GT.U32.AND P3, PT, R3.reuse, R22, PT ;  /* 0x000000160300720c */ /* 0x040fe20003f64070 */
[----:B------:R-:W-:Y:S01]  /*14e0*/  IMAD R27, R3, R11, R28 ;  /* 0x0000000b031b7224 */ /* 0x000fe200078e021c */
[----:B------:R-:W-:Y:S01]  /*14f0*/  LOP3.LUT R9, R7, 0x38, RZ, 0xfc, !PT ;  /* 0x0000003807097812 */ /* 0x000fe200078efcff */
[----:B------:R-:W-:Y:S01]  /*1500*/  IMAD.HI.U32 R13, R5, R30, RZ ;  /* 0x0000001e050d7227 */ /* 0x000fe200078e00ff */
[----:B------:R-:W-:-:S02]  /*1510*/  IABS R108, R71 ;  /* 0x00000047006c7213 */ /* 0x000fc40000000000 */
[----:B------:R-:W-:Y:S01]  /*1520*/  IABS R28, R9 ;  /* 0x00000009001c7213 */ /* 0x000fe20000000000 */
[--C-:B------:R-:W-:Y:S01]  /*1530*/  @!P2 IMAD.IADD R24, R24, 0x1, -R3.reuse ;  /* 0x000000011818a824 */ /* 0x100fe200078e0a03 */
[----:B------:R-:W-:Y:S01]  /*1540*/  ISETP.GT.U32.AND P2, PT, R3, R27, PT ;  /* 0x0000001b0300720c */ /* 0x000fe20003f44070 */
[----:B------:R-:W-:Y:S01]  /*1550*/  @!P4 IMAD.IADD R23, R23, 0x1, -R3 ;  /* 0x000000011717c824 */ /* 0x000fe200078e0a03 */
[----:B------:R-:W-:Y:S01]  /*1560*/  ISETP.GE.AND P4, PT, R21, RZ, PT ;  /* 0x000000ff1500720c */ /* 0x000fe20003f86270 */
[----:B------:R-:W-:Y:S01]  /*1570*/  IMAD.MOV R13, RZ, RZ, -R13 ;  /* 0x000000ffff0d7224 */ /* 0x000fe200078e0a0d */
[----:B------:R-:W-:Y:S01]  /*1580*/  LOP3.LUT R21, R7, 0x3c, RZ, 0xfc, !PT ;  /* 0x0000003c07157812 */ /* 0x000fe200078efcff */
[----:B------:R-:W-:Y:S01]  /*1590*/  @!P3 IMAD.IADD R22, R22, 0x1, -R3 ;  /* 0x000000011616b824 */ /* 0x000fe200078e0a03 */
[----:B------:R-:W-:Y:S01]  /*15a0*/  ISETP.GE.AND P3, PT, R15, RZ, PT ;  /* 0x000000ff0f00720c */ /* 0x000fe20003f66270 */
[C---:B------:R-:W-:Y:S01]  /*15b0*/  IMAD R30, R3.reuse, R13, R30 ;  /* 0x0000000d031e7224 */ /* 0x040fe200078e021e */
[----:B------:R-:W-:Y:S01]  /*15c0*/  IABS R32, R21 ;  /* 0x0000001500207213 */ /* 0x000fe20000000000 */
[----:B------:R-:W-:Y:S01]  /*15d0*/  @!P0 IMAD.MOV R22, RZ, RZ, -R22 ;  /* 0x000000ffff168224 */ /* 0x000fe200078e0a16 */
[----:B------:R-:W-:Y:S01]  /*15e0*/  ISETP.GT.U32.AND P0, PT, R3, R26, PT ;  /* 0x0000001a0300720c */ /* 0x000fe20003f04070 */
[----:B------:R-:W-:Y:S01]  /*15f0*/  @!P5 IMAD.MOV R23, RZ, RZ, -R23 ;  /* 0x000000ffff17d224 */ /* 0x000fe200078e0a17 */
[----:B------:R-:W-:Y:S01]  /*1600*/  ISETP.GE.AND P5, PT, R9, RZ, PT ;  /* 0x000000ff0900720c */ /* 0x000fe20003fa6270 */
[----:B------:R-:W-:-:S02]  /*1610*/  @!P2 IMAD.IADD R27, R27, 0x1, -R3 ;  /* 0x000000011b1ba824 */ /* 0x000fc400078e0a03 */
[----:B------:R-:W-:-:S03]  /*1620*/  IMAD.HI.U32 R9, R5, R28, RZ ;  /* 0x0000001c05097227 */ /* 0x000fc600078e00ff */
[C---:B------:R-:W-:Y:S01]  /*1630*/  ISETP.GT.U32.AND P2, PT, R3.reuse, R27, PT ;  /* 0x0000001b0300720c */ /* 0x040fe20003f44070 */
[----:B------:R-:W-:Y:S01]  /*1640*/  @!P6 IMAD.MOV R24, RZ, RZ, -R24 ;  /* 0x000000ffff18e224 */ /* 0x000fe200078e0a18 */
[----:B------:R-:W-:Y:S01]  /*1650*/  ISETP.GT.U32.AND P6, PT, R3, R30, PT ;  /* 0x0000001e0300720c */ /* 0x000fe20003fc4070 */
[----:B------:R-:W-:-:S04]  /*1660*/  IMAD.HI.U32 R11, R5, R32, RZ ;  /* 0x00000020050b7227 */ /* 0x000fc800078e00ff */
[----:B------:R-:W-:Y:S02]  /*1670*/  IMAD.MOV R9, RZ, RZ, -R9 ;  /* 0x000000ffff097224 */ /* 0x000fe400078e0a09 */
[----:B------:R-:W-:Y:S02]  /*1680*/  @!P0 IMAD.IADD R26, R26, 0x1, -R3 ;  /* 0x000000011a1a8824 */ /* 0x000fe400078e0a03 */
[----:B------:R-:W-:Y:S02]  /*1690*/  IMAD.MOV R11, RZ, RZ, -R11 ;  /* 0x000000ffff0b7224 */ /* 0x000fe400078e0a0b */
[C---:B------:R-:W-:Y:S01]  /*16a0*/  IMAD R31, R3.reuse, R9, R28 ;  /* 0x00000009031f7224 */ /* 0x040fe200078e021c */
[C---:B------:R-:W-:Y:S01]  /*16b0*/  ISETP.GT.U32.AND P0, PT, R3.reuse, R26, PT ;  /* 0x0000001a0300720c */ /* 0x040fe20003f04070 */
[----:B------:R-:W-:Y:S02]  /*16c0*/  IMAD R32, R3, R11, R32 ;  /* 0x0000000b03207224 */ /* 0x000fe400078e0220 */
[----:B------:R-:W-:Y:S01]  /*16d0*/  @!P2 IMAD.IADD R27, R27, 0x1, -R3 ;  /* 0x000000011b1ba824 */ /* 0x000fe200078e0a03 */
[----:B------:R-:W-:Y:S01]  /*16e0*/  ISETP.GT.U32.AND P2, PT, R3, R31, PT ;  /* 0x0000001f0300720c */ /* 0x000fe20003f44070 */
[----:B------:R-:W-:-:S04]  /*16f0*/  IMAD.HI.U32 R13, R5, R34, RZ ;  /* 0x00000022050d7227 */ /* 0x000fc800078e00ff */
[----:B------:R-:W-:-:S04]  /*1700*/  IMAD.HI.U32 R15, R5, R36, RZ ;  /* 0x00000024050f7227 */ /* 0x000fc800078e00ff */
[----:B------:R-:W-:Y:S01]  /*1710*/  @!P6 IMAD.IADD R30, R30, 0x1, -R3 ;  /* 0x000000011e1ee824 */ /* 0x000fe200078e0a03 */
[C---:B------:R-:W-:Y:S01]  /*1720*/  ISETP.GT.U32.AND P6, PT, R3.reuse, R32, PT ;  /* 0x000000200300720c */ /* 0x040fe20003fc4070 */
[----:B------:R-:W-:Y:S02]  /*1730*/  IMAD.MOV R13, RZ, RZ, -R13 ;  /* 0x000000ffff0d7224 */ /* 0x000fe400078e0a0d */
[----:B------:R-:W-:Y:S02]  /*1740*/  IMAD.MOV R15, RZ, RZ, -R15 ;  /* 0x000000ffff0f7224 */ /* 0x000fe400078e0a0f */
[C---:B------:R-:W-:Y:S02]  /*1750*/  IMAD R33, R3.reuse, R13, R34 ;  /* 0x0000000d03217224 */ /* 0x040fe400078e0222 */
[----:B------:R-:W-:Y:S01]  /*1760*/  IMAD R34, R3, R15, R36 ;  /* 0x0000000f03227224 */ /* 0x000fe200078e0224 */
[----:B------:R-:W-:Y:S01]  /*1770*/  LOP3.LUT R15, R7, 0x48, RZ, 0xfc, !PT ;  /* 0x00000048070f7812 */ /* 0x000fe200078efcff */
[--C-:B------:R-:W-:Y:S01]  /*1780*/  @!P0 IMAD.IADD R26, R26, 0x1, -R3.reuse ;  /* 0x000000011a1a8824 */ /* 0x100fe200078e0a03 */
[----:B------:R-:W-:Y:S01]  /*1790*/  ISETP.GE.AND P0, PT, R21, RZ, PT ;  /* 0x000000ff1500720c */ /* 0x000fe20003f06270 */
[--C-:B------:R-:W-:Y:S01]  /*17a0*/  @!P2 IMAD.IADD R31, R31, 0x1, -R3.reuse ;  /* 0x000000011f1fa824 */ /* 0x100fe200078e0a03 */
[----:B------:R-:W-:Y:S01]  /*17b0*/  LOP3.LUT R21, R7, 0x4c, RZ, 0xfc, !PT ;  /* 0x0000004c07157812 */ /* 0x000fe200078efcff */
[----:B------:R-:W-:Y:S01]  /*17c0*/  @!P6 IMAD.IADD R32, R32, 0x1, -R3 ;  /* 0x000000012020e824 */ /* 0x000fe200078e0a03 */
[----:B------:R-:W-:Y:S01]  /*17d0*/  IABS R28, R15 ;  /* 0x0000000f001c7213 */ /* 0x000fe20000000000 */
[----:B------:R-:W-:Y:S01]  /*17e0*/  @!P1 IMAD.MOV R26, RZ, RZ, -R26 ;  /* 0x000000ffff1a9224 */ /* 0x000fe200078e0a1a */
[----:B------:R-:W-:Y:S01]  /*17f0*/  ISETP.GT.U32.AND P2, PT, R3, R30, PT ;  /* 0x0000001e0300720c */ /* 0x000fe20003f44070 */
[----:B------:R-:W-:Y:S01]  /*1800*/  @!P3 IMAD.MOV R27, RZ, RZ, -R27 ;  /* 0x000000ffff1bb224 */ /* 0x000fe200078e0a1b */
[----:B------:R-:W-:Y:S01]  /*1810*/  IABS R36, R21 ;  /* 0x0000001500247213 */ /* 0x000fe20000000000 */
[----:B------:R-:W-:Y:S01]  /*1820*/  IMAD.HI.U32 R9, R5, R28, RZ ;  /* 0x0000001c05097227 */ /* 0x000fe200078e00ff */
[----:B------:R-:W-:-:S02]  /*1830*/  ISETP.GT.U32.AND P1, PT, R3, R31, PT ;  /* 0x0000001f0300720c */ /* 0x000fc40003f24070 */
[----:B------:R-:W-:Y:S01]  /*1840*/  ISETP.GT.U32.AND P6, PT, R3, R32, PT ;  /* 0x000000200300720c */ /* 0x000fe20003fc4070 */
[----:B------:R-:W-:Y:S01]  /*1850*/  IMAD.HI.U32 R11, R5, R36, RZ ;  /* 0x00000024050b7227 */ /* 0x000fe200078e00ff */
[----:B------:R-:W-:-:S03]  /*1860*/  ISETP.GT.U32.AND P3, PT, R3, R33, PT ;  /* 0x000000210300720c */ /* 0x000fc60003f64070 */
[----:B------:R-:W-:Y:S02]  /*1870*/  IMAD.MOV R9, RZ, RZ, -R9 ;  /* 0x000000ffff097224 */ /* 0x000fe400078e0a09 */
[----:B------:R-:W-:Y:S02]  /*1880*/  IMAD.MOV R13, RZ, RZ, -R11 ;  /* 0x000000ffff0d7224 */ /* 0x000fe400078e0a0b */
[--C-:B------:R-:W-:Y:S01]  /*1890*/  @!P2 IMAD.IADD R30, R30, 0x1, -R3.reuse ;  /* 0x000000011e1ea824 */ /* 0x100fe200078e0a03 */
[C---:B------:R-:W-:Y:S01]  /*18a0*/  ISETP.GT.U32.AND P2, PT, R3.reuse, R34, PT ;  /* 0x000000220300720c */ /* 0x040fe20003f44070 */
[C---:B------:R-:W-:Y:S02]  /*18b0*/  IMAD R35, R3.reuse, R9, R28 ;  /* 0x0000000903237224 */ /* 0x040fe400078e021c */
[----:B------:R-:W-:Y:S01]  /*18c0*/  IMAD R36, R3, R13, R36 ;  /* 0x0000000d03247224 */ /* 0x000fe200078e0224 */
[----:B------:R-:W-:Y:S01]  /*18d0*/  LOP3.LUT R13, R7, 0x58, RZ, 0xfc, !PT ;  /* 0x00000058070d7812 */ /* 0x000fe200078efcff */
[--C-:B------:R-:W-:Y:S01]  /*18e0*/  @!P1 IMAD.IADD R31, R31, 0x1, -R3.reuse ;  /* 0x000000011f1f9824 */ /* 0x100fe200078e0a03 */
[C---:B------:R-:W-:Y:S01]  /*18f0*/  ISETP.GT.U32.AND P1, PT, R3.reuse, R35, PT ;  /* 0x000000230300720c */ /* 0x040fe20003f24070 */
[--C-:B------:R-:W-:Y:S01]  /*1900*/  @!P6 IMAD.IADD R32, R32, 0x1, -R3.reuse ;  /* 0x000000012020e824 */ /* 0x100fe200078e0a03 */
[----:B------:R-:W-:Y:S01]  /*1910*/  ISETP.GT.U32.AND P6, PT, R3, R36, PT ;  /* 0x000000240300720c */ /* 0x000fe20003fc4070 */
[--C-:B------:R-:W-:Y:S01]  /*1920*/  @!P3 IMAD.IADD R33, R33, 0x1, -R3.reuse ;  /* 0x000000012121b824 */ /* 0x100fe200078e0a03 */
[----:B------:R-:W-:Y:S01]  /*1930*/  ISETP.GE.AND P3, PT, R25, RZ, PT ;  /* 0x000000ff1900720c */ /* 0x000fe20003f66270 */
[----:B------:R-:W-:Y:S01]  /*1940*/  @!P4 IMAD.MOV R30, RZ, RZ, -R30 ;  /* 0x000000ffff1ec224 */ /* 0x000fe200078e0a1e */
[----:B------:R-:W-:Y:S01]  /*1950*/  LOP3.LUT R25, R7, 0x5c, RZ, 0xfc, !PT ;  /* 0x0000005c07197812 */ /* 0x000fe200078efcff */
[----:B------:R-:W-:Y:S01]  /*1960*/  @!P2 IMAD.IADD R34, R34, 0x1, -R3 ;  /* 0x000000012222a824 */ /* 0x000fe200078e0a03 */
[----:B------:R-:W-:Y:S01]  /*1970*/  IABS R28, R13 ;  /* 0x0000000d001c7213 */ /* 0x000fe20000000000 */
[----:B------:R-:W-:Y:S01]  /*1980*/  IMAD.HI.U32 R9, R5, R38, RZ ;  /* 0x0000002605097227 */ /* 0x000fe200078e00ff */
[----:B------:R-:W-:-:S02]  /*1990*/  ISETP.GE.AND P2, PT, R29, RZ, PT ;  /* 0x000000ff1d00720c */ /* 0x000fc40003f46270 */
[----:B------:R-:W-:Y:S01]  /*19a0*/  ISETP.GT.U32.AND P4, PT, R3, R34, PT ;  /* 0x000000220300720c */ /* 0x000fe20003f84070 */
[----:B------:R-:W-:Y:S01]  /*19b0*/  @!P1 IMAD.IADD R35, R35, 0x1, -R3 ;  /* 0x0000000123239824 */ /* 0x000fe200078e0a03 */
[----:B------:R-:W-:Y:S01]  /*19c0*/  ISETP.GT.U32.AND P1, PT, R3, R33, PT ;  /* 0x000000210300720c */ /* 0x000fe20003f24070 */
[----:B------:R-:W-:Y:S01]  /*19d0*/  IMAD.HI.U32 R11, R5, R40, RZ ;  /* 0x00000028050b7227 */ /* 0x000fe200078e00ff */
[----:B------:R-:W-:-:S03]  /*19e0*/  LOP3.LUT R29, R7, 0x84, RZ, 0xfc, !PT ;  /* 0x00000084071d7812 */ /* 0x000fc600078efcff */
[----:B------:R-:W-:Y:S01]  /*19f0*/  @!P6 IMAD.IADD R36, R36, 0x1, -R3 ;  /* 0x000000012424e824 */ /* 0x000fe200078e0a03 */
[C---:B------:R-:W-:Y:S01]  /*1a00*/  ISETP.GT.U32.AND P6, PT, R3.reuse, R35, PT ;  /* 0x000000230300720c */ /* 0x040fe20003fc4070 */
[----:B------:R-:W-:Y:S01]  /*1a10*/  IMAD.MOV R9, RZ, RZ, -R9 ;  /* 0x000000ffff097224 */ /* 0x000fe200078e0a09 */
[----:B------:R-:W-:Y:S01]  /*1a20*/  IABS R54, R29 ;  /* 0x0000001d00367213 */ /* 0x000fe20000000000 */
[----:B------:R-:W-:Y:S02]  /*1a30*/  IMAD.MOV R11, RZ, RZ, -R11 ;  /* 0x000000ffff0b7224 */ /* 0x000fe400078e0a0b */
[----:B------:R-:W-:Y:S01]  /*1a40*/  @!P5 IMAD.MOV R31, RZ, RZ, -R31 ;  /* 0x000000ffff1fd224 */ /* 0x000fe200078e0a1f */
[C---:B------:R-:W-:Y:S01]  /*1a50*/  ISETP.GT.U32.AND P5, PT, R3.reuse, R36, PT ;  /* 0x000000240300720c */ /* 0x040fe20003fa4070 */
[C---:B------:R-:W-:Y:S02]  /*1a60*/  IMAD R37, R3.reuse, R9, R38 ;  /* 0x0000000903257224 */ /* 0x040fe400078e0226 */
[----:B------:R-:W-:Y:S01]  /*1a70*/  IMAD R38, R3, R11, R40 ;  /* 0x0000000b03267224 */ /* 0x000fe200078e0228 */
[----:B------:R-:W-:Y:S01]  /*1a80*/  IABS R40, R25 ;  /* 0x0000001900287213 */ /* 0x000fe20000000000 */
[--C-:B------:R-:W-:Y:S01]  /*1a90*/  @!P1 IMAD.IADD R33, R33, 0x1, -R3.reuse ;  /* 0x0000000121219824 */ /* 0x100fe200078e0a03 */
[----:B------:R-:W-:Y:S01]  /*1aa0*/  ISETP.GE.AND P1, PT, R15, RZ, PT ;  /* 0x000000ff0f00720c */ /* 0x000fe20003f26270 */
[----:B------:R-:W-:Y:S01]  /*1ab0*/  @!P4 IMAD.IADD R34, R34, 0x1, -R3 ;  /* 0x000000012222c824 */ /* 0x000fe200078e0a03 */
[----:B------:R-:W-:Y:S01]  /*1ac0*/  ISETP.GT.U32.AND P4, PT, R3, R38, PT ;  /* 0x000000260300720c */ /* 0x000fe20003f84070 */
[----:B------:R-:W-:Y:S01]  /*1ad0*/  IMAD.HI.U32 R9, R5, R28, RZ ;  /* 0x0000001c05097227 */ /* 0x000fe200078e00ff */
[----:B------:R-:W-:-:S03]  /*1ae0*/  LOP3.LUT R15, R7, 0x78, RZ, 0xfc, !PT ;  /* 0x00000078070f7812 */ /* 0x000fc600078efcff */
[----:B------:R-:W-:Y:S01]  /*1af0*/  @!P6 IMAD.IADD R35, R35, 0x1, -R3 ;  /* 0x000000012323e824 */ /* 0x000fe200078e0a03 */
[----:B------:R-:W-:Y:S01]  /*1b00*/  ISETP.GE.AND P6, PT, R21, RZ, PT ;  /* 0x000000ff1500720c */ /* 0x000fe20003fc6270 */
[----:B------:R-:W-:Y:S01]  /*1b10*/  IMAD.HI.U32 R11, R5, R40, RZ ;  /* 0x00000028050b7227 */ /* 0x000fe200078e00ff */
[----:B------:R-:W-:Y:S02]  /*1b20*/  IABS R48, R15 ;  /* 0x0000000f00307213 */ /* 0x000fe40000000000 */
[----:B------:R-:W-:Y:S01]  /*1b30*/  LOP3.LUT R21, R7, 0x7c, RZ, 0xfc, !PT ;  /* 0x0000007c07157812 */ /* 0x000fe200078efcff */
[----:B------:R-:W-:Y:S02]  /*1b40*/  IMAD.MOV R9, RZ, RZ, -R9 ;  /* 0x000000ffff097224 */ /* 0x000fe400078e0a09 */
[----:B------:R-:W-:Y:S01]  /*1b50*/  @!P5 IMAD.IADD R36, R36, 0x1, -R3 ;  /* 0x000000012424d824 */ /* 0x000fe200078e0a03 */
[----:B------:R-:W-:Y:S01]  /*1b60*/  ISETP.GE.AND P5, PT, R39, RZ, PT ;  /* 0x000000ff2700720c */ /* 0x000fe20003fa6270 */
[----:B------:R-:W-:Y:S01]  /*1b70*/  @!P0 IMAD.MOV R32, RZ, RZ, -R32 ;  /* 0x000000ffff208224 */ /* 0x000fe200078e0a20 */
[C---:B------:R-:W-:Y:S01]  /*1b80*/  ISETP.GT.U32.AND P0, PT, R3.reuse, R37, PT ;  /* 0x000000250300720c */ /* 0x040fe20003f04070 */
[----:B------:R-:W-:Y:S01]  /*1b90*/  IMAD.MOV R11, RZ, RZ, -R11 ;  /* 0x000000ffff0b7224 */ /* 0x000fe200078e0a0b */
[----:B------:R-:W-:Y:S01]  /*1ba0*/  IABS R50, R21 ;  /* 0x0000001500327213 */ /* 0x000fe20000000000 */
[----:B------:R-:W-:Y:S01]  /*1bb0*/  IMAD R39, R3, R9, R28 ;  /* 0x0000000903277224 */ /* 0x000fe200078e021c */
[----:B------:R-:W-:Y:S01]  /*1bc0*/  LOP3.LUT R9, R7, 0x60, RZ, 0xfc, !PT ;  /* 0x0000006007097812 */ /* 0x000fe200078efcff */
[----:B------:R-:W-:-:S02]  /*1bd0*/  @!P4 IMAD.IADD R38, R38, 0x1, -R3 ;  /* 0x000000012626c824 */ /* 0x000fc400078e0a03 */
[C---:B------:R-:W-:Y:S01]  /*1be0*/  IMAD R40, R3.reuse, R11, R40 ;  /* 0x0000000b03287224 */ /* 0x040fe200078e0228 */
[----:B------:R-:W-:Y:S01]  /*1bf0*/  IABS R28, R9 ;  /* 0x00000009001c7213 */ /* 0x000fe20000000000 */
[----:B------:R-:W-:Y:S01]  /*1c00*/  @!P1 IMAD.MOV R35, RZ, RZ, -R35 ;  /* 0x000000ffff239224 */ /* 0x000fe200078e0a23 */
[C---:B------:R-:W-:Y:S01]  /*1c10*/  ISETP.GT.U32.AND P1, PT, R3.reuse, R39, PT ;  /* 0x000000270300720c */ /* 0x040fe20003f24070 */
[----:B------:R-:W-:Y:S01]  /*1c20*/  @!P3 IMAD.MOV R33, RZ, RZ, -R33 ;  /* 0x000000ffff21b224 */ /* 0x000fe200078e0a21 */
[C---:B------:R-:W-:Y:S01]  /*1c30*/  ISETP.GT.U32.AND P3, PT, R3.reuse, R38, PT ;  /* 0x000000260300720c */ /* 0x040fe20003f64070 */
[----:B------:R-:W-:Y:S01]  /*1c40*/  @!P6 IMAD.MOV R36, RZ, RZ, -R36 ;  /* 0x000000ffff24e224 */ /* 0x000fe200078e0a24 */
[----:B------:R-:W-:Y:S01]  /*1c50*/  ISETP.GT.U32.AND P6, PT, R3, R40, PT ;  /* 0x000000280300720c */ /* 0x000fe20003fc4070 */
[----:B------:R-:W-:Y:S01]  /*1c60*/  @!P0 IMAD.IADD R37, R37, 0x1, -R3 ;  /* 0x0000000125258824 */ /* 0x000fe200078e0a03 */
[----:B------:R-:W-:Y:S01]  /*1c70*/  LOP3.LUT R11, R7, 0x64, RZ, 0xfc, !PT ;  /* 0x00000064070b7812 */ /* 0x000fe200078efcff */
[----:B------:R-:W-:Y:S01]  /*1c80*/  @!P2 IMAD.MOV R34, RZ, RZ, -R34 ;  /* 0x000000ffff22a224 */ /* 0x000fe200078e0a22 */
[----:B------:R-:W-:-:S02]  /*1c90*/  ISETP.GE.AND P0, PT, R41, RZ, PT ;  /* 0x000000ff2900720c */ /* 0x000fc40003f06270 */
[----:B------:R-:W-:Y:S02]  /*1ca0*/  ISETP.GT.U32.AND P4, PT, R3, R37, PT ;  /* 0x000000250300720c */ /* 0x000fe40003f84070 */
[----:B------:R-:W-:Y:S01]  /*1cb0*/  IABS R42, R11 ;  /* 0x0000000b002a7213 */ /* 0x000fe20000000000 */
[--C-:B------:R-:W-:Y:S01]  /*1cc0*/  @!P1 IMAD.IADD R39, R39, 0x1, -R3.reuse ;  /* 0x0000000127279824 */ /* 0x100fe200078e0a03 */
[----:B------:R-:W-:Y:S01]  /*1cd0*/  ISETP.GE.AND P2, PT, R13, RZ, PT ;  /* 0x000000ff0d00720c */ /* 0x000fe20003f46270 */
[--C-:B------:R-:W-:Y:S01]  /*1ce0*/  @!P3 IMAD.IADD R38, R38, 0x1, -R3.reuse ;  /* 0x000000012626b824 */ /* 0x100fe200078e0a03 */
[----:B------:R-:W-:Y:S01]  /*1cf0*/  ISETP.GE.AND P3, PT, R9, RZ, PT ;  /* 0x000000ff0900720c */ /* 0x000fe20003f66270 */
[----:B------:R-:W-:Y:S01]  /*1d00*/  @!P6 IMAD.IADD R40, R40, 0x1, -R3 ;  /* 0x000000012828e824 */ /* 0x000fe200078e0a03 */
[----:B------:R-:W-:Y:S01]  /*1d10*/  ISETP.GT.U32.AND P6, PT, R3, R39, PT ;  /* 0x000000270300720c */ /* 0x000fe20003fc4070 */
[----:B------:R-:W-:Y:S01]  /*1d20*/  IMAD.HI.U32 R9, R5, R28, RZ ;  /* 0x0000001c05097227 */ /* 0x000fe200078e00ff */
[----:B------:R-:W-:-:S02]  /*1d30*/  ISETP.GE.AND P1, PT, R11, RZ, PT ;  /* 0x000000ff0b00720c */ /* 0x000fc40003f26270 */
[----:B------:R-:W-:Y:S01]  /*1d40*/  LOP3.LUT R13, R7, 0x68, RZ, 0xfc, !PT ;  /* 0x00000068070d7812 */ /* 0x000fe200078efcff */
[----:B------:R-:W-:Y:S02]  /*1d50*/  IMAD.MOV R9, RZ, RZ, -R9 ;  /* 0x000000ffff097224 */ /* 0x000fe400078e0a09 */
[----:B------:R-:W-:Y:S01]  /*1d60*/  @!P4 IMAD.IADD R37, R37, 0x1, -R3 ;  /* 0x000000012525c824 */ /* 0x000fe200078e0a03 */
[----:B------:R-:W-:Y:S01]  /*1d70*/  ISETP.GE.AND P4, PT, R25, RZ, PT ;  /* 0x000000ff1900720c */ /* 0x000fe20003f86270 */
[----:B------:R-:W-:Y:S01]  /*1d80*/  IMAD R41, R3, R9, R28 ;  /* 0x0000000903297224 */ /* 0x000fe200078e021c */
[----:B------:R-:W-:Y:S01]  /*1d90*/  LOP3.LUT R9, R7, 0x6c, RZ, 0xfc, !PT ;  /* 0x0000006c07097812 */ /* 0x000fe200078efcff */
[----:B------:R-:W-:Y:S01]  /*1da0*/  IMAD.HI.U32 R11, R5, R42, RZ ;  /* 0x0000002a050b7227 */ /* 0x000fe200078e00ff */
[----:B------:R-:W-:Y:S02]  /*1db0*/  LOP3.LUT R25, R7, 0x80, RZ, 0xfc, !PT ;  /* 0x0000008007197812 */ /* 0x000fe400078efcff */
[----:B------:R-:W-:Y:S01]  /*1dc0*/  IABS R44, R9 ;  /* 0x00000009002c7213 */ /* 0x000fe20000000000 */
[----:B------:R-:W-:Y:S01]  /*1dd0*/  @!P5 IMAD.MOV R37, RZ, RZ, -R37 ;  /* 0x000000ffff25d224 */ /* 0x000fe200078e0a25 */
[----:B------:R-:W-:Y:S01]  /*1de0*/  ISETP.GT.U32.AND P5, PT, R3, R40, PT ;  /* 0x000000280300720c */ /* 0x000fe20003fa4070 */
[----:B------:R-:W-:Y:S01]  /*1df0*/  @!P6 IMAD.IADD R39, R39, 0x1, -R3 ;  /* 0x000000012727e824 */ /* 0x000fe200078e0a03 */
[----:B------:R-:W-:Y:S01]  /*1e00*/  ISETP.GT.U32.AND P6, PT, R3, R41, PT ;  /* 0x000000290300720c */ /* 0x000fe20003fc4070 */
[----:B------:R-:W-:Y:S01]  /*1e10*/  IMAD.MOV R11, RZ, RZ, -R11 ;  /* 0x000000ffff0b7224 */ /* 0x000fe200078e0a0b */
[----:B------:R-:W-:Y:S01]  /*1e20*/  IABS R52, R25 ;  /* 0x0000001900347213 */ /* 0x000fe20000000000 */
[----:B------:R-:W-:Y:S01]  /*1e30*/  @!P0 IMAD.MOV R38, RZ, RZ, -R38 ;  /* 0x000000ffff268224 */ /* 0x000fe200078e0a26 */
[----:B------:R-:W-:Y:S01]  /*1e40*/  ISETP.GE.AND P0, PT, R13, RZ, PT ;  /* 0x000000ff0d00720c */ /* 0x000fe20003f06270 */
[----:B------:R-:W-:Y:S01]  /*1e50*/  IMAD R42, R3, R11, R42 ;  /* 0x0000000b032a7224 */ /* 0x000fe200078e022a */
[----:B------:R-:W-:Y:S01]  /*1e60*/  IABS R13, R13 ;  /* 0x0000000d000d7213 */ /* 0x000fe20000000000 */
[----:B------:R-:W-:Y:S01]  /*1e70*/  @!P2 IMAD.MOV R39, RZ, RZ, -R39 ;  /* 0x000000ffff27a224 */ /* 0x000fe200078e0a27 */
[----:B------:R-:W-:-:S02]  /*1e80*/  LOP3.LUT R11, R7, 0x70, RZ, 0xfc, !PT ;  /* 0x00000070070b7812 */ /* 0x000fc400078efcff */
[----:B------:R-:W-:Y:S01]  /*1e90*/  ISETP.GT.U32.AND P2, PT, R3, R42, PT ;  /* 0x0000002a0300720c */ /* 0x000fe20003f44070 */
[----:B------:R-:W-:Y:S01]  /*1ea0*/  IMAD.MOV.U32 R28, RZ, RZ, R13 ;  /* 0x000000ffff1c7224 */ /* 0x000fe200078e000d */
[----:B------:R-:W-:Y:S01]  /*1eb0*/  LOP3.LUT R13, R7, 0x74, RZ, 0xfc, !PT ;  /* 0x00000074070d7812 */ /* 0x000fe200078efcff */
[--C-:B------:R-:W-:Y:S01]  /*1ec0*/  @!P5 IMAD.IADD R40, R40, 0x1, -R3.reuse ;  /* 0x000000012828d824 */ /* 0x100fe200078e0a03 */
[----:B------:R-:W-:Y:S01]  /*1ed0*/  ISETP.GE.AND P5, PT, R9, RZ, PT ;  /* 0x000000ff0900720c */ /* 0x000fe20003fa6270 */
[----:B------:R-:W-:Y:S01]  /*1ee0*/  @!P6 IMAD.IADD R41, R41, 0x1, -R3 ;  /* 0x000000012929e824 */ /* 0x000fe200078e0a03 */
[----:B------:R-:W-:Y:S01]  /*1ef0*/  IABS R46, R11 ;  /* 0x0000000b002e7213 */ /* 0x000fe20000000000 */
[----:B------:R-:W-:-:S03]  /*1f00*/  IMAD.HI.U32 R9, R5, R28, RZ ;  /* 0x0000001c05097227 */ /* 0x000fc600078e00ff */
[----:B------:R-:W-:Y:S01]  /*1f10*/  ISETP.GT.U32.AND P6, PT, R3, R41, PT ;  /* 0x000000290300720c */ /* 0x000fe20003fc4070 */
[----:B------:R-:W-:Y:S02]  /*1f20*/  IMAD.MOV R43, RZ, RZ, -R9 ;  /* 0x000000ffff2b7224 */ /* 0x000fe400078e0a09 */
[----:B------:R-:W-:-:S04]  /*1f30*/  IMAD.HI.U32 R9, R5, R44, RZ ;  /* 0x0000002c05097227 */ /* 0x000fc800078e00ff */
[----:B------:R-:W-:Y:S02]  /*1f40*/  @!P2 IMAD.IADD R42, R42, 0x1, -R3 ;  /* 0x000000012a2aa824 */ /* 0x000fe400078e0a03 */
[----:B------:R-:W-:Y:S02]  /*1f50*/  IMAD.MOV R9, RZ, RZ, -R9 ;  /* 0x000000ffff097224 */ /* 0x000fe400078e0a09 */
[C---:B------:R-:W-:Y:S01]  /*1f60*/  IMAD R43, R3.reuse, R43, R28 ;  /* 0x0000002b032b7224 */ /* 0x040fe200078e021c */
[----:B------:R-:W-:Y:S01]  /*1f70*/  IABS R28, R13 ;  /* 0x0000000d001c7213 */ /* 0x000fe20000000000 */
[C---:B------:R-:W-:Y:S01]  /*1f80*/  IMAD R45, R3.reuse, R9, R44 ;  /* 0x00000009032d7224 */ /* 0x040fe200078e022c */
[----:B------:R-:W-:Y:S01]  /*1f90*/  ISETP.GT.U32.AND P2, PT, R3, R42, PT ;  /* 0x0000002a0300720c */ /* 0x000fe20003f44070 */
[----:B------:R-:W-:-:S04]  /*1fa0*/  IMAD.HI.U32 R9, R5, R46, RZ ;  /* 0x0000002e05097227 */ /* 0x000fc800078e00ff */
[----:B------:R-:W-:Y:S01]  /*1fb0*/  @!P4 IMAD.MOV R40, RZ, RZ, -R40 ;  /* 0x000000ffff28c224 */ /* 0x000fe200078e0a28 */
[----:B------:R-:W-:Y:S01]  /*1fc0*/  ISETP.GE.AND P4, PT, R11, RZ, PT ;  /* 0x000000ff0b00720c */ /* 0x000fe20003f86270 */
[----:B------:R-:W-:Y:S01]  /*1fd0*/  @!P6 IMAD.IADD R41, R41, 0x1, -R3 ;  /* 0x000000012929e824 */ /* 0x000fe200078e0a03 */
[----:B------:R-:W-:Y:S01]  /*1fe0*/  ISETP.GT.U32.AND P6, PT, R3, R43, PT ;  /* 0x0000002b0300720c */ /* 0x000fe20003fc4070 */
[----:B------:R-:W-:-:S04]  /*1ff0*/  IMAD.HI.U32 R11, R5, R28, RZ ;  /* 0x0000001c050b7227 */ /* 0x000fc800078e00ff */
[----:B------:R-:W-:Y:S02]  /*2000*/  IMAD.MOV R9, RZ, RZ, -R9 ;  /* 0x000000ffff097224 */ /* 0x000fe400078e0a09 */
[----:B------:R-:W-:Y:S02]  /*2010*/  IMAD.MOV R11, RZ, RZ, -R11 ;  /* 0x000000ffff0b7224 */ /* 0x000fe400078e0a0b */
[C---:B------:R-:W-:Y:S02]  /*2020*/  IMAD R46, R3.reuse, R9, R46 ;  /* 0x00000009032e7224 */ /* 0x040fe400078e022e */
[C---:B------:R-:W-:Y:S02]  /*2030*/  IMAD R47, R3.reuse, R11, R28 ;  /* 0x0000000b032f7224 */ /* 0x040fe400078e021c */
[--C-:B------:R-:W-:Y:S01]  /*2040*/  @!P2 IMAD.IADD R42, R42, 0x1, -R3.reuse ;  /* 0x000000012a2aa824 */ /* 0x100fe200078e0a03 */
[----:B------:R-:W-:Y:S01]  /*2050*/  ISETP.GT.U32.AND P2, PT, R3, R46, PT ;  /* 0x0000002e0300720c */ /* 0x000fe20003f44070 */
[----:B------:R-:W-:Y:S01]  /*2060*/  @!P6 IMAD.IADD R43, R43, 0x1, -R3 ;  /* 0x000000012b2be824 */ /* 0x000fe200078e0a03 */
[C---:B------:R-:W-:Y:S01]  /*2070*/  ISETP.GT.U32.AND P6, PT, R3.reuse, R47, PT ;  /* 0x0000002f0300720c */ /* 0x040fe20003fc4070 */
[----:B------:R-:W-:Y:S01]  /*2080*/  @!P3 IMAD.MOV R41, RZ, RZ, -R41 ;  /* 0x000000ffff29b224 */ /* 0x000fe200078e0a29 */
[----:B------:R-:W-:Y:S01]  /*2090*/  ISETP.GT.U32.AND P3, PT, R3, R45, PT ;  /* 0x0000002d0300720c */ /* 0x000fe20003f64070 */
[----:B------:R-:W-:-:S04]  /*20a0*/  IMAD.HI.U32 R9, R5, R48, RZ ;  /* 0x0000003005097227 */ /* 0x000fc800078e00ff */
[----:B------:R-:W-:Y:S02]  /*20b0*/  IMAD.MOV R9, RZ, RZ, -R9 ;  /* 0x000000ffff097224 */ /* 0x000fe400078e0a09 */
[----:B------:R-:W-:Y:S02]  /*20c0*/  @!P1 IMAD.MOV R42, RZ, RZ, -R42 ;  /* 0x000000ffff2a9224 */ /* 0x000fe400078e0a2a */
[--C-:B------:R-:W-:Y:S02]  /*20d0*/  @!P2 IMAD.IADD R46, R46, 0x1, -R3.reuse ;  /* 0x000000012e2ea824 */ /* 0x100fe400078e0a03 */
[----:B------:R-:W-:Y:S02]  /*20e0*/  @!P6 IMAD.IADD R47, R47, 0x1, -R3 ;  /* 0x000000012f2fe824 */ /* 0x000fe400078e0a03 */
[C---:B------:R-:W-:Y:S01]  /*20f0*/  IMAD R48, R3.reuse, R9, R48 ;  /* 0x0000000903307224 */ /* 0x040fe200078e0230 */
[----:B------:R-:W-:Y:S01]  /*2100*/  ISETP.GT.U32.AND P6, PT, R3, R46, PT ;  /* 0x0000002e0300720c */ /* 0x000fe20003fc4070 */
[----:B------:R-:W-:Y:S01]  /*2110*/  IMAD.HI.U32 R9, R5, R50, RZ ;  /* 0x0000003205097227 */ /* 0x000fe200078e00ff */
[----:B------:R-:W-:-:S03]  /*2120*/  ISETP.GT.U32.AND P1, PT, R3, R47, PT ;  /* 0x0000002f0300720c */ /* 0x000fc60003f24070 */
[----:B------:R-:W-:Y:S01]  /*2130*/  @!P3 IMAD.IADD R45, R45, 0x1, -R3 ;  /* 0x000000012d2db824 */ /* 0x000fe200078e0a03 */
[----:B------:R-:W-:Y:S01]  /*2140*/  ISETP.GT.U32.AND P3, PT, R3, R43, PT ;  /* 0x0000002b0300720c */ /* 0x000fe20003f64070 */
[----:B------:R-:W-:Y:S02]  /*2150*/  IMAD.MOV R9, RZ, RZ, -R9 ;  /* 0x000000ffff097224 */ /* 0x000fe400078e0a09 */
[----:B------:R-:W-:Y:S01]  /*2160*/  IMAD.HI.U32 R11, R5, R54, RZ ;  /* 0x00000036050b7227 */ /* 0x000fe200078e00ff */
[----:B------:R-:W-:-:S03]  /*2170*/  ISETP.GT.U32.AND P2, PT, R3, R45, PT ;  /* 0x0000002d0300720c */ /* 0x000fc60003f44070 */
[----:B------:R-:W-:Y:S02]  /*2180*/  IMAD R50, R3, R9, R50 ;  /* 0x0000000903327224 */ /* 0x000fe400078e0232 */
[----:B------:R-:W-:Y:S02]  /*2190*/  @!P6 IMAD.IADD R46, R46, 0x1, -R3 ;  /* 0x000000012e2ee824 */ /* 0x000fe400078e0a03 */
[----:B------:R-:W-:Y:S01]  /*21a0*/  IMAD.HI.U32 R9, R5, R52, RZ ;  /* 0x0000003405097227 */ /* 0x000fe200078e00ff */
[----:B------:R-:W-:-:S03]  /*21b0*/  ISETP.GT.U32.AND P6, PT, R3, R50, PT ;  /* 0x000000320300720c */ /* 0x000fc60003fc4070 */
[----:B------:R-:W-:Y:S02]  /*21c0*/  IMAD.MOV R9, RZ, RZ, -R9 ;  /* 0x000000ffff097224 */ /* 0x000fe400078e0a09 */
[----:B------:R-:W-:Y:S01]  /*21d0*/  @!P2 IMAD.IADD R45, R45, 0x1, -R3 ;  /* 0x000000012d2da824 */ /* 0x000fe200078e0a03 */
[----:B------:R-:W-:Y:S01]  /*21e0*/  ISETP.GE.AND P2, PT, R13, RZ, PT ;  /* 0x000000ff0d00720c */ /* 0x000fe20003f46270 */
[----:B------:R-:W-:Y:S01]  /*21f0*/  IMAD R52, R3, R9, R52 ;  /* 0x0000000903347224 */ /* 0x000fe200078e0234 */
[----:B------:R-:W-:Y:S01]  /*2200*/  LOP3.LUT R13, R7, 0x88, RZ, 0xfc, !PT ;  /* 0x00000088070d7812 */ /* 0x000fe200078efcff */
[----:B------:R-:W-:Y:S02]  /*2210*/  @!P5 IMAD.MOV R45, RZ, RZ, -R45 ;  /* 0x000000ffff2dd224 */ /* 0x000fe400078e0a2d */
[--C-:B------:R-:W-:Y:S01]  /*2220*/  @!P3 IMAD.IADD R43, R43, 0x1, -R3.reuse ;  /* 0x000000012b2bb824 */ /* 0x100fe200078e0a03 */
[----:B------:R-:W-:Y:S01]  /*2230*/  IABS R56, R13 ;  /* 0x0000000d00387213 */ /* 0x000fe20000000000 */
[----:B------:R-:W-:Y:S01]  /*2240*/  @!P6 IMAD.IADD R50, R50, 0x1, -R3 ;  /* 0x000000013232e824 */ /* 0x000fe200078e0a03 */
[C---:B------:R-:W-:Y:S01]  /*2250*/  ISETP.GT.U32.AND P3, PT, R3.reuse, R48, PT ;  /* 0x000000300300720c */ /* 0x040fe20003f64070 */
[----:B------:R-:W-:Y:S01]  /*2260*/  IMAD.MOV R11, RZ, RZ, -R11 ;  /* 0x000000ffff0b7224 */ /* 0x000fe200078e0a0b */
[----:B------:R-:W-:Y:S01]  /*2270*/  ISETP.GT.U32.AND P6, PT, R3, R52, PT ;  /* 0x000000340300720c */ /* 0x000fe20003fc4070 */
[----:B------:R-:W-:Y:S01]  /*2280*/  IMAD.HI.U32 R9, R5, R56, RZ ;  /* 0x0000003805097227 */ /* 0x000fe200078e00ff */
[----:B------:R-:W-:-:S03]  /*2290*/  ISETP.GT.U32.AND P5, PT, R3, R50, PT ;  /* 0x000000320300720c */ /* 0x000fc60003fa4070 */
[----:B------:R-:W-:Y:S02]  /*22a0*/  IMAD.MOV R9, RZ, RZ, -R9 ;  /* 0x000000ffff097224 */ /* 0x000fe400078e0a09 */
[--C-:B------:R-:W-:Y:S01]  /*22b0*/  @!P1 IMAD.IADD R47, R47, 0x1, -R3.reuse ;  /* 0x000000012f2f9824 */ /* 0x100fe200078e0a03 */
[----:B------:R-:W-:Y:S01]  /*22c0*/  ISETP.GE.AND P1, PT, R15, RZ, PT ;  /* 0x000000ff0f00720c */ /* 0x000fe20003f26270 */
[----:B------:R-:W-:Y:S01]  /*22d0*/  IMAD R56, R3, R9, R56 ;  /* 0x0000000903387224 */ /* 0x000fe200078e0238 */
[----:B------:R-:W-:Y:S01]  /*22e0*/  LOP3.LUT R15, R7, 0x8c, RZ, 0xfc, !PT ;  /* 0x0000008c070f7812 */ /* 0x000fe200078efcff */
[--C-:B------:R-:W-:Y:S01]  /*22f0*/  @!P3 IMAD.IADD R48, R48, 0x1, -R3.reuse ;  /* 0x000000013030b824 */ /* 0x100fe200078e0a03 */
[----:B------:R-:W-:Y:S01]  /*2300*/  ISETP.GE.AND P3, PT, R21, RZ, PT ;  /* 0x000000ff1500720c */ /* 0x000fe20003f66270 */
[C---:B------:R-:W-:Y:S01]  /*2310*/  IMAD R54, R3.reuse, R11, R54 ;  /* 0x0000000b03367224 */ /* 0x040fe200078e0236 */
[----:B------:R-:W-:Y:S01]  /*2320*/  IABS R28, R15 ;  /* 0x0000000f001c7213 */ /* 0x000fe20000000000 */
[----:B------:R-:W-:Y:S01]  /*2330*/  @!P5 IMAD.IADD R50, R50, 0x1, -R3 ;  /* 0x000000013232d824 */ /* 0x000fe200078e0a03 */
[C---:B------:R-:W-:Y:S01]  /*2340*/  ISETP.GT.U32.AND P5, PT, R3.reuse, R56, PT ;  /* 0x000000380300720c */ /* 0x040fe20003fa4070 */
[----:B------:R-:W-:Y:S01]  /*2350*/  @!P0 IMAD.MOV R43, RZ, RZ, -R43 ;  /* 0x000000ffff2b8224 */ /* 0x000fe200078e0a2b */
[C---:B------:R-:W-:Y:S01]  /*2360*/  ISETP.GT.U32.AND P0, PT, R3.reuse, R48, PT ;  /* 0x000000300300720c */ /* 0x040fe20003f04070 */
[----:B------:R-:W-:Y:S01]  /*2370*/  @!P2 IMAD.MOV R47, RZ, RZ, -R47 ;  /* 0x000000ffff2fa224 */ /* 0x000fe200078e0a2f */
[----:B------:R-:W-:Y:S01]  /*2380*/  ISETP.GT.U32.AND P2, PT, R3, R54, PT ;  /* 0x000000360300720c */ /* 0x000fe20003f44070 */
[----:B------:R-:W-:Y:S01]  /*2390*/  IMAD.HI.U32 R9, R5, R28, RZ ;  /* 0x0000001c05097227 */ /* 0x000fe200078e00ff */
[----:B------:R-:W-:-:S03]  /*23a0*/  LOP3.LUT R21, R7, 0x90, RZ, 0xfc, !PT ;  /* 0x0000009007157812 */ /* 0x000fc600078efcff */
[----:B------:R-:W-:Y:S01]  /*23b0*/  IMAD.MOV R57, RZ, RZ, -R9 ;  /* 0x000000ffff397224 */ /* 0x000fe200078e0a09 */
[----:B------:R-:W-:Y:S01]  /*23c0*/  IABS R58, R21 ;  /* 0x00000015003a7213 */ /* 0x000fe20000000000 */
[--C-:B------:R-:W-:Y:S01]  /*23d0*/  @!P6 IMAD.IADD R52, R52, 0x1, -R3.reuse ;  /* 0x000000013434e824 */ /* 0x100fe200078e0a03 */
[----:B------:R-:W-:Y:S01]  /*23e0*/  ISETP.GE.AND P6, PT, R13, RZ, PT ;  /* 0x000000ff0d00720c */ /* 0x000fe20003fc6270 */
[----:B------:R-:W-:Y:S01]  /*23f0*/  @!P5 IMAD.IADD R56, R56, 0x1, -R3 ;  /* 0x000000013838d824 */ /* 0x000fe200078e0a03 */
[----:B------:R-:W-:Y:S01]  /*2400*/  LOP3.LUT R13, R7, 0x94, RZ, 0xfc, !PT ;  /* 0x00000094070d7812 */ /* 0x000fe200078efcff */
[----:B------:R-:W-:-:S03]  /*2410*/  IMAD.HI.U32 R9, R5, R58, RZ ;  /* 0x0000003a05097227 */ /* 0x000fc600078e00ff */
[C---:B------:R-:W-:Y:S01]  /*2420*/  ISETP.GT.U32.AND P5, PT, R3.reuse, R56, PT ;  /* 0x000000380300720c */ /* 0x040fe20003fa4070 */
[--C-:B------:R-:W-:Y:S01]  /*2430*/  @!P0 IMAD.IADD R48, R48, 0x1, -R3.reuse ;  /* 0x0000000130308824 */ /* 0x100fe200078e0a03 */
[----:B------:R-:W-:Y:S01]  /*2440*/  IABS R11, R13 ;  /* 0x0000000d000b7213 */ /* 0x000fe20000000000 */
[----:B------:R-:W-:Y:S01]  /*2450*/  @!P2 IMAD.IADD R54, R54, 0x1, -R3 ;  /* 0x000000013636a824 */ /* 0x000fe200078e0a03 */
[----:B------:R-:W-:Y:S01]  /*2460*/  ISETP.GT.U32.AND P2, PT, R3, R52, PT ;  /* 0x000000340300720c */ /* 0x000fe20003f44070 */
[----:B------:R-:W-:Y:S01]  /*2470*/  IMAD.MOV R9, RZ, RZ, -R9 ;  /* 0x000000ffff097224 */ /* 0x000fe200078e0a09 */
[----:B------:R-:W-:Y:S01]  /*2480*/  ISETP.GE.AND P0, PT, R29, RZ, PT ;  /* 0x000000ff1d00720c */ /* 0x000fe20003f06270 */
[----:B------:R-:W-:Y:S01]  /*2490*/  @!P1 IMAD.MOV R48, RZ, RZ, -R48 ;  /* 0x000000ffff309224 */ /* 0x000fe200078e0a30 */
[C---:B------:R-:W-:Y:S01]  /*24a0*/  ISETP.GT.U32.AND P1, PT, R3.reuse, R54, PT ;  /* 0x000000360300720c */ /* 0x040fe20003f24070 */
[----:B------:R-:W-:Y:S01]  /*24b0*/  IMAD R58, R3, R9, R58 ;  /* 0x00000009033a7224 */ /* 0x000fe200078e023a */
[----:B------:R-:W-:Y:S01]  /*24c0*/  LOP3.LUT R29, R7, 0xc4, RZ, 0xfc, !PT ;  /* 0x000000c4071d7812 */ /* 0x000fe200078efcff */
[----:B------:R-:W-:Y:S01]  /*24d0*/  @!P4 IMAD.MOV R46, RZ, RZ, -R46 ;  /* 0x000000ffff2ec224 */ /* 0x000fe200078e0a2e */
[----:B------:R-:W-:Y:S01]  /*24e0*/  ISETP.GE.AND P4, PT, R25, RZ, PT ;  /* 0x000000ff1900720c */ /* 0x000fe20003f86270 */
[----:B------:R-:W-:Y:S01]  /*24f0*/  @!P5 IMAD.IADD R56, R56, 0x1, -R3 ;  /* 0x000000013838d824 */ /* 0x000fe200078e0a03 */
[C---:B------:R-:W-:Y:S01]  /*2500*/  ISETP.GT.U32.AND P5, PT, R3.reuse, R58, PT ;  /* 0x0000003a0300720c */ /* 0x040fe20003fa4070 */
[----:B------:R-:W-:Y:S01]  /*2510*/  IMAD R57, R3, R57, R28 ;  /* 0x0000003903397224 */ /* 0x000fe200078e021c */
[----:B------:R-:W-:Y:S01]  /*2520*/  LOP3.LUT R25, R7, 0x98, RZ, 0xfc, !PT ;  /* 0x0000009807197812 */ /* 0x000fe200078efcff */
[----:B------:R-:W-:Y:S01]  /*2530*/  IMAD.MOV.U32 R28, RZ, RZ, R11 ;  /* 0x000000ffff1c7224 */ /* 0x000fe200078e000b */
[----:B------:R-:W-:Y:S01]  /*2540*/  IABS R82, R29 ;  /* 0x0000001d00527213 */ /* 0x000fe20000000000 */
[--C-:B------:R-:W-:Y:S01]  /*2550*/  @!P2 IMAD.IADD R52, R52, 0x1, -R3.reuse ;  /* 0x000000013434a824 */ /* 0x100fe200078e0a03 */
[----:B------:R-:W-:Y:S01]  /*2560*/  IABS R60, R25 ;  /* 0x00000019003c7213 */ /* 0x000fe20000000000 */
[----:B------:R-:W-:Y:S01]  /*2570*/  @!P1 IMAD.IADD R54, R54, 0x1, -R3 ;  /* 0x0000000136369824 */ /* 0x000fe200078e0a03 */
[----:B------:R-:W-:Y:S01]  /*2580*/  ISETP.GE.AND P1, PT, R15, RZ, PT ;  /* 0x000000ff0f00720c */ /* 0x000fe20003f26270 */
[----:B------:R-:W-:Y:S01]  /*2590*/  IMAD.HI.U32 R9, R5, R28, RZ ;  /* 0x0000001c05097227 */ /* 0x000fe200078e00ff */
[----:B------:R-:W-:-:S02]  /*25a0*/  LOP3.LUT R15, R7, 0x9c, RZ, 0xfc, !PT ;  /* 0x0000009c070f7812 */ /* 0x000fc400078efcff */
[----:B------:R-:W-:Y:S01]  /*25b0*/  ISETP.GT.U32.AND P2, PT, R3, R57, PT ;  /* 0x000000390300720c */ /* 0x000fe20003f44070 */
[----:B------:R-:W-:Y:S01]  /*25c0*/  @!P5 IMAD.IADD R58, R58, 0x1, -R3 ;  /* 0x000000013a3ad824 */ /* 0x000fe200078e0a03 */
[----:B------:R-:W-:Y:S01]  /*25d0*/  IABS R44, R15 ;  /* 0x0000000f002c7213 */ /* 0x000fe20000000000 */
[----:B------:R-:W-:Y:S02]  /*25e0*/  IMAD.MOV R9, RZ, RZ, -R9 ;  /* 0x000000ffff097224 */ /* 0x000fe400078e0a09 */
[----:B------:R-:W-:-:S04]  /*25f0*/  IMAD.HI.U32 R11, R5, R60, RZ ;  /* 0x0000003c050b7227 */ /* 0x000fc800078e00ff */
[----:B------:R-:W-:Y:S01]  /*2600*/  @!P4 IMAD.MOV R52, RZ, RZ, -R52 ;  /* 0x000000ffff34c224 */ /* 0x000fe200078e0a34 */
[C---:B------:R-:W-:Y:S01]  /*2610*/  ISETP.GT.U32.AND P4, PT, R3.reuse, R58, PT ;  /* 0x0000003a0300720c */ /* 0x040fe20003f84070 */
[----:B------:R-:W-:Y:S02]  /*2620*/  IMAD R59, R3, R9, R28 ;  /* 0x00000009033b7224 */ /* 0x000fe400078e021c */
[----:B------:R-:W-:Y:S02]  /*2630*/  IMAD.MOV R11, RZ, RZ, -R11 ;  /* 0x000000ffff0b7224 */ /* 0x000fe400078e0a0b */
[----:B------:R-:W-:Y:S01]  /*2640*/  IMAD.HI.U32 R9, R5, R44, RZ ;  /* 0x0000002c05097227 */ /* 0x000fe200078e00ff */
[----:B------:R-:W-:-:S03]  /*2650*/  ISETP.GT.U32.AND P5, PT, R3, R59, PT ;  /* 0x0000003b0300720c */ /* 0x000fc60003fa4070 */
[----:B------:R-:W-:Y:S01]  /*2660*/  IMAD R60, R3, R11, R60 ;  /* 0x0000000b033c7224 */ /* 0x000fe200078e023c */
[----:B------:R-:W-:Y:S01]  /*2670*/  LOP3.LUT R11, R7, 0xa4, RZ, 0xfc, !PT ;  /* 0x000000a4070b7812 */ /* 0x000fe200078efcff */
[----:B------:R-:W-:Y:S02]  /*2680*/  IMAD.MOV R9, RZ, RZ, -R9 ;  /* 0x000000ffff097224 */ /* 0x000fe400078e0a09 */
[--C-:B------:R-:W-:Y:S01]  /*2690*/  @!P2 IMAD.IADD R57, R57, 0x1, -R3.reuse ;  /* 0x000000013939a824 */ /* 0x100fe200078e0a03 */
[----:B------:R-:W-:Y:S01]  /*26a0*/  ISETP.GE.AND P2, PT, R21, RZ, PT ;  /* 0x000000ff1500720c */ /* 0x000fe20003f46270 */
[----:B------:R-:W-:Y:S01]  /*26b0*/  @!P6 IMAD.MOV R56, RZ, RZ, -R56 ;  /* 0x000000ffff38e224 */ /* 0x000fe200078e0a38 */
[C---:B------:R-:W-:Y:S01]  /*26c0*/  ISETP.GT.U32.AND P6, PT, R3.reuse, R60, PT ;  /* 0x0000003c0300720c */ /* 0x040fe20003fc4070 */
[----:B------:R-:W-:Y:S01]  /*26d0*/  IMAD R61, R3, R9, R44 ;  /* 0x00000009033d7224 */ /* 0x000fe200078e022c */
[----:B------:R-:W-:Y:S01]  /*26e0*/  LOP3.LUT R21, R7, 0xa0, RZ, 0xfc, !PT ;  /* 0x000000a007157812 */ /* 0x000fe200078efcff */
[--C-:B------:R-:W-:Y:S01]  /*26f0*/  @!P4 IMAD.IADD R58, R58, 0x1, -R3.reuse ;  /* 0x000000013a3ac824 */ /* 0x100fe200078e0a03 */
[----:B------:R-:W-:Y:S01]  /*2700*/  IABS R28, R11 ;  /* 0x0000000b001c7213 */ /* 0x000fe20000000000 */
[----:B------:R-:W-:Y:S01]  /*2710*/  @!P5 IMAD.IADD R59, R59, 0x1, -R3 ;  /* 0x000000013b3bd824 */ /* 0x000fe200078e0a03 */
        /* <DEDUP_REMOVED lines=10> */
[----:B------:R-:W-:Y:S01]  /*27c0*/  @!P6 IMAD.IADD R60, R60, 0x1, -R3 ;  /* 0x000000013c3ce824 */ /* 0x000fe200078e0a03 */
[----:B------:R-:W-:Y:S01]  /*27d0*/  ISETP.GE.AND P6, PT, R15, RZ, PT ;  /* 0x000000ff0f00720c */ /* 0x000fe20003fc6270 */
[----:B------:R-:W-:Y:S01]  /*27e0*/  IMAD.MOV R9, RZ, RZ, -R9 ;  /* 0x000000ffff097224 */ /* 0x000fe200078e0a09 */
[----:B------:R-:W-:Y:S01]  /*27f0*/  IABS R44, R13 ;  /* 0x0000000d002c7213 */ /* 0x000fe20000000000 */
[----:B------:R-:W-:Y:S01]  /*2800*/  @!P4 IMAD.IADD R61, R61, 0x1, -R3 ;  /* 0x000000013d3dc824 */ /* 0x000fe200078e0a03 */
[C---:B------:R-:W-:Y:S01]  /*2810*/  ISETP.GT.U32.AND P4, PT, R3.reuse, R60, PT ;  /* 0x0000003c0300720c */ /* 0x040fe20003f84070 */
[----:B------:R-:W-:Y:S01]  /*2820*/  IMAD R62, R3, R9, R62 ;  /* 0x00000009033e7224 */ /* 0x000fe200078e023e */
[----:B------:R-:W-:Y:S01]  /*2830*/  LOP3.LUT R15, R7, 0xb4, RZ, 0xfc, !PT ;  /* 0x000000b4070f7812 */ /* 0x000fe200078efcff */
[----:B------:R-:W-:Y:S01]  /*2840*/  IMAD.HI.U32 R9, R5, R28, RZ ;  /* 0x0000001c05097227 */ /* 0x000fe200078e00ff */
[----:B------:R-:W-:-:S02]  /*2850*/  ISETP.GE.AND P2, PT, R21, RZ, PT ;  /* 0x000000ff1500720c */ /* 0x000fc40003f46270 */
[----:B------:R-:W-:Y:S01]  /*2860*/  IABS R66, R15 ;  /* 0x0000000f00427213 */ /* 0x000fe20000000000 */
[----:B------:R-:W-:Y:S01]  /*2870*/  IMAD.MOV R9, RZ, RZ, -R9 ;  /* 0x000000ffff097224 */ /* 0x000fe200078e0a09 */
[----:B------:R-:W-:Y:S01]  /*2880*/  LOP3.LUT R21, R7, 0xbc, RZ, 0xfc, !PT ;  /* 0x000000bc07157812 */ /* 0x000fe200078efcff */
[--C-:B------:R-:W-:Y:S01]  /*2890*/  @!P3 IMAD.IADD R57, R57, 0x1, -R3.reuse ;  /* 0x000000013939b824 */ /* 0x100fe200078e0a03 */
[----:B------:R-:W-:Y:S01]  /*28a0*/  ISETP.GE.AND P3, PT, R25, RZ, PT ;  /* 0x000000ff1900720c */ /* 0x000fe20003f66270 */
[----:B------:R-:W-:Y:S01]  /*28b0*/  @!P5 IMAD.IADD R59, R59, 0x1, -R3 ;  /* 0x000000013b3bd824 */ /* 0x000fe200078e0a03 */
[C---:B------:R-:W-:Y:S01]  /*28c0*/  ISETP.GT.U32.AND P5, PT, R3.reuse, R62, PT ;  /* 0x0000003e0300720c */ /* 0x040fe20003fa4070 */
[----:B------:R-:W-:Y:S01]  /*28d0*/  IMAD R63, R3, R9, R28 ;  /* 0x00000009033f7224 */ /* 0x000fe200078e021c */
[----:B------:R-:W-:Y:S01]  /*28e0*/  LOP3.LUT R25, R7, 0xc0, RZ, 0xfc, !PT ;  /* 0x000000c007197812 */ /* 0x000fe200078efcff */
[----:B------:R-:W-:Y:S01]  /*28f0*/  @!P1 IMAD.MOV R57, RZ, RZ, -R57 ;  /* 0x000000ffff399224 */ /* 0x000fe200078e0a39 */
[C---:B------:R-:W-:Y:S01]  /*2900*/  ISETP.GT.U32.AND P1, PT, R3.reuse, R61, PT ;  /* 0x0000003d0300720c */ /* 0x040fe20003f24070 */
[----:B------:R-:W-:Y:S01]  /*2910*/  @!P4 IMAD.IADD R60, R60, 0x1, -R3 ;  /* 0x000000013c3cc824 */ /* 0x000fe200078e0a03 */
[----:B------:R-:W-:Y:S01]  /*2920*/  ISETP.GT.U32.AND P4, PT, R3, R63, PT ;  /* 0x0000003f0300720c */ /* 0x000fe20003f84070 */
[----:B------:R-:W-:Y:S01]  /*2930*/  @!P0 IMAD.MOV R59, RZ, RZ, -R59 ;  /* 0x000000ffff3b8224 */ /* 0x000fe200078e0a3b */
[----:B------:R-:W-:Y:S01]  /*2940*/  ISETP.GE.AND P0, PT, R11, RZ, PT ;  /* 0x000000ff0b00720c */ /* 0x000fe20003f06270 */
[----:B------:R-:W-:Y:S01]  /*2950*/  IMAD.HI.U32 R9, R5, R44, RZ ;  /* 0x0000002c05097227 */ /* 0x000fe200078e00ff */
[----:B------:R-:W-:-:S02]  /*2960*/  LOP3.LUT R11, R7, 0xac, RZ, 0xfc, !PT ;  /* 0x000000ac070b7812 */ /* 0x000fc400078efcff */
[----:B------:R-:W-:Y:S01]  /*2970*/  IABS R78, R21 ;  /* 0x00000015004e7213 */ /* 0x000fe20000000000 */
[----:B------:R-:W-:Y:S01]  /*2980*/  @!P5 IMAD.IADD R62, R62, 0x1, -R3 ;  /* 0x000000013e3ed824 */ /* 0x000fe200078e0a03 */
[----:B------:R-:W-:Y:S01]  /*2990*/  ISETP.GE.AND P5, PT, R11, RZ, PT ;  /* 0x000000ff0b00720c */ /* 0x000fe20003fa6270 */
[----:B------:R-:W-:Y:S01]  /*29a0*/  IMAD.MOV R9, RZ, RZ, -R9 ;  /* 0x000000ffff097224 */ /* 0x000fe200078e0a09 */
[----:B------:R-:W-:Y:S01]  /*29b0*/  IABS R11, R11 ;  /* 0x0000000b000b7213 */ /* 0x000fe20000000000 */
[--C-:B------:R-:W-:Y:S01]  /*29c0*/  @!P1 IMAD.IADD R61, R61, 0x1, -R3.reuse ;  /* 0x000000013d3d9824 */ /* 0x100fe200078e0a03 */
[----:B------:R-:W-:Y:S01]  /*29d0*/  ISETP.GE.AND P1, PT, R13, RZ, PT ;  /* 0x000000ff0d00720c */ /* 0x000fe20003f26270 */
[----:B------:R-:W-:Y:S01]  /*29e0*/  @!P4 IMAD.IADD R63, R63, 0x1, -R3 ;  /* 0x000000013f3fc824 */ /* 0x000fe200078e0a03 */
[----:B------:R-:W-:Y:S01]  /*29f0*/  LOP3.LUT R13, R7, 0xb0, RZ, 0xfc, !PT ;  /* 0x000000b0070d7812 */ /* 0x000fe200078efcff */
[C---:B------:R-:W-:Y:S01]  /*2a00*/  IMAD R28, R3.reuse, R9, R44 ;  /* 0x00000009031c7224 */ /* 0x040fe200078e022c */
[C---:B------:R-:W-:Y:S01]  /*2a10*/  ISETP.GT.U32.AND P4, PT, R3.reuse, R62, PT ;  /* 0x0000003e0300720c */ /* 0x040fe20003f84070 */
[----:B------:R-:W-:Y:S01]  /*2a20*/  IMAD.MOV.U32 R44, RZ, RZ, R11 ;  /* 0x000000ffff2c7224 */ /* 0x000fe200078e000b */
[----:B------:R-:W-:Y:S01]  /*2a30*/  IABS R64, R13 ;  /* 0x0000000d00407213 */ /* 0x000fe20000000000 */
[----:B------:R-:W-:Y:S01]  /*2a40*/  @!P3 IMAD.MOV R60, RZ, RZ, -R60 ;  /* 0x000000ffff3cb224 */ /* 0x000fe200078e0a3c */
[----:B------:R-:W-:Y:S01]  /*2a50*/  ISETP.GT.U32.AND P3, PT, R3, R63, PT ;  /* 0x0000003f0300720c */ /* 0x000fe20003f64070 */
[----:B------:R-:W-:Y:S01]  /*2a60*/  IMAD.HI.U32 R9, R5, R44, RZ ;  /* 0x0000002c05097227 */ /* 0x000fe200078e00ff */
[----:B------:R-:W-:-:S03]  /*2a70*/  IABS R80, R25 ;  /* 0x0000001900507213 */ /* 0x000fc60000000000 */
[----:B------:R-:W-:Y:S01]  /*2a80*/  @!P6 IMAD.MOV R61, RZ, RZ, -R61 ;  /* 0x000000ffff3de224 */ /* 0x000fe200078e0a3d */
[----:B------:R-:W-:Y:S01]  /*2a90*/  ISETP.GT.U32.AND P6, PT, R3, R28, PT ;  /* 0x0000001c0300720c */ /* 0x000fe20003fc4070 */
[----:B------:R-:W-:-:S04]  /*2aa0*/  IMAD.HI.U32 R11, R5, R64, RZ ;  /* 0x00000040050b7227 */ /* 0x000fc800078e00ff */
[----:B------:R-:W-:Y:S02]  /*2ab0*/  IMAD.MOV R9, RZ, RZ, -R9 ;  /* 0x000000ffff097224 */ /* 0x000fe400078e0a09 */
[----:B------:R-:W-:Y:S02]  /*2ac0*/  IMAD.MOV R11, RZ, RZ, -R11 ;  /* 0x000000ffff0b7224 */ /* 0x000fe400078e0a0b */
[C---:B------:R-:W-:Y:S02]  /*2ad0*/  IMAD R44, R3.reuse, R9, R44 ;  /* 0x00000009032c7224 */ /* 0x040fe400078e022c */
[----:B------:R-:W-:Y:S02]  /*2ae0*/  IMAD R64, R3, R11, R64 ;  /* 0x0000000b03407224 */ /* 0x000fe400078e0240 */
[--C-:B------:R-:W-:Y:S01]  /*2af0*/  @!P3 IMAD.IADD R63, R63, 0x1, -R3.reuse ;  /* 0x000000013f3fb824 */ /* 0x100fe200078e0a03 */
[C---:B------:R-:W-:Y:S01]  /*2b00*/  ISETP.GT.U32.AND P3, PT, R3.reuse, R44, PT ;  /* 0x0000002c0300720c */ /* 0x040fe20003f64070 */
[--C-:B------:R-:W-:Y:S01]  /*2b10*/  @!P6 IMAD.IADD R28, R28, 0x1, -R3.reuse ;  /* 0x000000011c1ce824 */ /* 0x100fe200078e0a03 */
[----:B------:R-:W-:Y:S01]  /*2b20*/  ISETP.GT.U32.AND P6, PT, R3, R64, PT ;  /* 0x000000400300720c */ /* 0x000fe20003fc4070 */
[----:B------:R-:W-:Y:S01]  /*2b30*/  @!P4 IMAD.IADD R62, R62, 0x1, -R3 ;  /* 0x000000013e3ec824 */ /* 0x000fe200078e0a03 */
[----:B------:R-:W-:Y:S01]  /*2b40*/  ISETP.GE.AND P4, PT, R13, RZ, PT ;  /* 0x000000ff0d00720c */ /* 0x000fe20003f86270 */
[----:B------:R-:W-:Y:S01]  /*2b50*/  IMAD.HI.U32 R9, R5, R66, RZ ;  /* 0x0000004205097227 */ /* 0x000fe200078e00ff */
[----:B------:R-:W-:-:S03]  /*2b60*/  LOP3.LUT R13, R7, 0xb8, RZ, 0xfc, !PT ;  /* 0x000000b8070d7812 */ /* 0x000fc600078efcff */
[----:B------:R-:W-:Y:S01]  /*2b70*/  IMAD.MOV R9, RZ, RZ, -R9 ;  /* 0x000000ffff097224 */ /* 0x000fe200078e0a09 */
[----:B------:R-:W-:Y:S01]  /*2b80*/  IABS R76, R13 ;  /* 0x0000000d004c7213 */ /* 0x000fe20000000000 */
[----:B------:R-:W-:Y:S02]  /*2b90*/  @!P0 IMAD.MOV R63, RZ, RZ, -R63 ;  /* 0x000000ffff3f8224 */ /* 0x000fe400078e0a3f */
[--C-:B------:R-:W-:Y:S01]  /*2ba0*/  @!P3 IMAD.IADD R44, R44, 0x1, -R3.reuse ;  /* 0x000000012c2cb824 */ /* 0x100fe200078e0a03 */
[C---:B------:R-:W-:Y:S01]  /*2bb0*/  ISETP.GT.U32.AND P3, PT, R3.reuse, R28, PT ;  /* 0x0000001c0300720c */ /* 0x040fe20003f64070 */
[----:B------:R-:W-:Y:S02]  /*2bc0*/  @!P6 IMAD.IADD R64, R64, 0x1, -R3 ;  /* 0x000000014040e824 */ /* 0x000fe400078e0a03 */
[C---:B------:R-:W-:Y:S01]  /*2bd0*/  IMAD R66, R3.reuse, R9, R66 ;  /* 0x0000000903427224 */ /* 0x040fe200078e0242 */
[----:B------:R-:W-:Y:S01]  /*2be0*/  ISETP.GT.U32.AND P6, PT, R3, R44, PT ;  /* 0x0000002c0300720c */ /* 0x000fe20003fc4070 */
[----:B------:R-:W-:-:S03]  /*2bf0*/  IMAD.HI.U32 R9, R5, R76, RZ ;  /* 0x0000004c05097227 */ /* 0x000fc600078e00ff */
[----:B------:R-:W-:Y:S01]  /*2c00*/  ISETP.GT.U32.AND P0, PT, R3, R66, PT ;  /* 0x000000420300720c */ /* 0x000fe20003f04070 */
[----:B------:R-:W-:Y:S02]  /*2c10*/  IMAD.MOV R9, RZ, RZ, -R9 ;  /* 0x000000ffff097224 */ /* 0x000fe400078e0a09 */
[----:B------:R-:W-:-:S04]  /*2c20*/  IMAD.HI.U32 R11, R5, R78, RZ ;  /* 0x0000004e050b7227 */ /* 0x000fc800078e00ff */
[----:B------:R-:W-:Y:S02]  /*2c30*/  IMAD R76, R3, R9, R76 ;  /* 0x00000009034c7224 */ /* 0x000fe400078e024c */
[----:B------:R-:W-:Y:S02]  /*2c40*/  @!P6 IMAD.IADD R44, R44, 0x1, -R3 ;  /* 0x000000012c2ce824 */ /* 0x000fe400078e0a03 */
[----:B------:R-:W-:Y:S01]  /*2c50*/  IMAD.HI.U32 R9, R5, R80, RZ ;  /* 0x0000005005097227 */ /* 0x000fe200078e00ff */
[----:B------:R-:W-:-:S03]  /*2c60*/  ISETP.GT.U32.AND P6, PT, R3, R76, PT ;  /* 0x0000004c0300720c */ /* 0x000fc60003fc4070 */
[----:B------:R-:W-:Y:S02]  /*2c70*/  @!P0 IMAD.IADD R66, R66, 0x1, -R3 ;  /* 0x0000000142428824 */ /* 0x000fe400078e0a03 */
[----:B------:R-:W-:Y:S02]  /*2c80*/  IMAD.MOV R11, RZ, RZ, -R11 ;  /* 0x000000ffff0b7224 */ /* 0x000fe400078e0a0b */
[----:B------:R-:W-:Y:S01]  /*2c90*/  IMAD.MOV R9, RZ, RZ, -R9 ;  /* 0x000000ffff097224 */ /* 0x000fe200078e0a09 */
[C---:B------:R-:W-:Y:S01]  /*2ca0*/  ISETP.GT.U32.AND P0, PT, R3.reuse, R66, PT ;  /* 0x000000420300720c */ /* 0x040fe20003f04070 */
[C---:B------:R-:W-:Y:S02]  /*2cb0*/  IMAD R78, R3.reuse, R11, R78 ;  /* 0x0000000b034e7224 */ /* 0x040fe400078e024e */
[----:B------:R-:W-:Y:S02]  /*2cc0*/  IMAD R80, R3, R9, R80 ;  /* 0x0000000903507224 */ /* 0x000fe400078e0250 */
[----:B------:R-:W-:-:S02]  /*2cd0*/  @!P6 IMAD.IADD R76, R76, 0x1, -R3 ;  /* 0x000000014c4ce824 */ /* 0x000fc400078e0a03 */
[----:B------:R-:W-:-:S03]  /*2ce0*/  IMAD.HI.U32 R9, R5, R82, RZ ;  /* 0x0000005205097227 */ /* 0x000fc600078e00ff */
[C---:B------:R-:W-:Y:S01]  /*2cf0*/  ISETP.GT.U32.AND P6, PT, R3.reuse, R76, PT ;  /* 0x0000004c0300720c */ /* 0x040fe20003fc4070 */
[----:B------:R-:W-:Y:S02]  /*2d00*/  IMAD.MOV R9, RZ, RZ, -R9 ;  /* 0x000000ffff097224 */ /* 0x000fe400078e0a09 */
[----:B------:R-:W-:Y:S01]  /*2d10*/  @!P0 IMAD.IADD R66, R66, 0x1, -R3 ;  /* 0x0000000142428824 */ /* 0x000fe200078e0a03 */
[C---:B------:R-:W-:Y:S01]  /*2d20*/  ISETP.GT.U32.AND P0, PT, R3.reuse, R78, PT ;  /* 0x0000004e0300720c */ /* 0x040fe20003f04070 */
[----:B------:R-:W-:Y:S02]  /*2d30*/  IMAD R82, R3, R9, R82 ;  /* 0x0000000903527224 */ /* 0x000fe400078e0252 */
[----:B------:R-:W-:-:S04]  /*2d40*/  IMAD.HI.U32 R9, R5, R84, RZ ;  /* 0x0000005405097227 */ /* 0x000fc800078e00ff */
[--C-:B------:R-:W-:Y:S01]  /*2d50*/  @!P3 IMAD.IADD R28, R28, 0x1, -R3.reuse ;  /* 0x000000011c1cb824 */ /* 0x100fe200078e0a03 */
[----:B------:R-:W-:Y:S01]  /*2d60*/  ISETP.GE.AND P3, PT, R15, RZ, PT ;  /* 0x000000ff0f00720c */ /* 0x000fe20003f66270 */
[----:B------:R-:W-:Y:S01]  /*2d70*/  @!P6 IMAD.IADD R76, R76, 0x1, -R3 ;  /* 0x000000014c4ce824 */ /* 0x000fe200078e0a03 */
[C---:B------:R-:W-:Y:S01]  /*2d80*/  ISETP.GT.U32.AND P6, PT, R3.reuse, R80, PT ;  /* 0x000000500300720c */ /* 0x040fe20003fc4070 */
[----:B------:R-:W-:Y:S02]  /*2d90*/  IMAD.MOV R15, RZ, RZ, -R9 ;  /* 0x000000ffff0f7224 */ /* 0x000fe400078e0a09 */
[----:B------:R-:W-:Y:S01]  /*2da0*/  @!P0 IMAD.IADD R78, R78, 0x1, -R3 ;  /* 0x000000014e4e8824 */ /* 0x000fe200078e0a03 */
[C---:B------:R-:W-:Y:S01]  /*2db0*/  ISETP.GT.U32.AND P0, PT, R3.reuse, R82, PT ;  /* 0x000000520300720c */ /* 0x040fe20003f04070 */
[----:B------:R-:W-:Y:S02]  /*2dc0*/  IMAD R84, R3, R15, R84 ;  /* 0x0000000f03547224 */ /* 0x000fe400078e0254 */
[----:B------:R-:W-:-:S04]  /*2dd0*/  IMAD.HI.U32 R9, R5, R90, RZ ;  /* 0x0000005a05097227 */ /* 0x000fc800078e00ff */
[----:B------:R-:W-:Y:S01]  /*2de0*/  IMAD.MOV.U32 R68, RZ, RZ, R28 ;  /* 0x000000ffff447224 */ /* 0x000fe200078e001c */
[----:B------:R-:W-:Y:S01]  /*2df0*/  LOP3.LUT R28, R7, 0xd8, RZ, 0xfc, !PT ;  /* 0x000000d8071c7812 */ /* 0x000fe200078efcff */
[----:B------:R-:W-:Y:S01]  /*2e00*/  @!P6 IMAD.IADD R80, R80, 0x1, -R3 ;  /* 0x000000015050e824 */ /* 0x000fe200078e0a03 */
[C---:B------:R-:W-:Y:S01]  /*2e10*/  ISETP.GT.U32.AND P6, PT, R3.reuse, R78, PT ;  /* 0x0000004e0300720c */ /* 0x040fe20003fc4070 */
[----:B------:R-:W-:Y:S01]  /*2e20*/  IMAD.MOV R9, RZ, RZ, -R9 ;  /* 0x000000ffff097224 */ /* 0x000fe200078e0a09 */
[----:B------:R-:W-:Y:S01]  /*2e30*/  IABS R92, R28 ;  /* 0x0000001c005c7213 */ /* 0x000fe20000000000 */
[----:B------:R-:W-:Y:S01]  /*2e40*/  @!P2 IMAD.MOV R62, RZ, RZ, -R62 ;  /* 0x000000ffff3ea224 */ /* 0x000fe200078e0a3e */
[C---:B------:R-:W-:Y:S01]  /*2e50*/  ISETP.GT.U32.AND P2, PT, R3.reuse, R64, PT ;  /* 0x000000400300720c */ /* 0x040fe20003f44070 */
[----:B------:R-:W-:Y:S02]  /*2e60*/  IMAD R90, R3, R9, R90 ;  /* 0x00000009035a7224 */ /* 0x000fe400078e025a */
[----:B------:R-:W-:-:S04]  /*2e70*/  IMAD.HI.U32 R9, R5, R92, RZ ;  /* 0x0000005c05097227 */ /* 0x000fc800078e00ff */
[----:B------:R-:W-:Y:S02]  /*2e80*/  IMAD.MOV R9, RZ, RZ, -R9 ;  /* 0x000000ffff097224 */ /* 0x000fe400078e0a09 */
[----:B------:R-:W-:Y:S01]  /*2e90*/  @!P6 IMAD.IADD R78, R78, 0x1, -R3 ;  /* 0x000000014e4ee824 */ /* 0x000fe200078e0a03 */
[----:B------:R-:W-:Y:S01]  /*2ea0*/  ISETP.GT.U32.AND P6, PT, R3, R84, PT ;  /* 0x000000540300720c */ /* 0x000fe20003fc4070 */
[----:B------:R-:W-:-:S04]  /*2eb0*/  IMAD.HI.U32 R11, R5, R86, RZ ;  /* 0x00000056050b7227 */ /* 0x000fc800078e00ff */
[----:B------:R-:W-:Y:S02]  /*2ec0*/  @!P0 IMAD.IADD R82, R82, 0x1, -R3 ;  /* 0x0000000152528824 */ /* 0x000fe400078e0a03 */
[C---:B------:R-:W-:Y:S02]  /*2ed0*/  IMAD R92, R3.reuse, R9, R92 ;  /* 0x00000009035c7224 */ /* 0x040fe400078e025c */
[----:B------:R-:W-:Y:S01]  /*2ee0*/  IMAD.MOV R11, RZ, RZ, -R11 ;  /* 0x000000ffff0b7224 */ /* 0x000fe200078e0a0b */
[----:B------:R-:W-:Y:S01]  /*2ef0*/  ISETP.GT.U32.AND P0, PT, R3, R82, PT ;  /* 0x000000520300720c */ /* 0x000fe20003f04070 */
[--C-:B------:R-:W-:Y:S01]  /*2f00*/  @!P2 IMAD.IADD R64, R64, 0x1, -R3.reuse ;  /* 0x000000014040a824 */ /* 0x100fe200078e0a03 */
[----:B------:R-:W-:Y:S01]  /*2f10*/  ISETP.GE.AND P2, PT, R13, RZ, PT ;  /* 0x000000ff0d00720c */ /* 0x000fe20003f46270 */
[----:B------:R-:W-:Y:S01]  /*2f20*/  @!P6 IMAD.IADD R84, R84, 0x1, -R3 ;  /* 0x000000015454e824 */ /* 0x000fe200078e0a03 */
[C---:B------:R-:W-:Y:S01]  /*2f30*/  ISETP.GT.U32.AND P6, PT, R3.reuse, R90, PT ;  /* 0x0000005a0300720c */ /* 0x040fe20003fc4070 */
[----:B------:R-:W-:Y:S01]  /*2f40*/  @!P1 IMAD.MOV R68, RZ, RZ, -R68 ;  /* 0x000000ffff449224 */ /* 0x000fe200078e0a44 */
[----:B------:R-:W-:Y:S01]  /*2f50*/  ISETP.GT.U32.AND P1, PT, R3, R80, PT ;  /* 0x000000500300720c */ /* 0x000fe20003f24070 */
[----:B------:R-:W-:-:S04]  /*2f60*/  IMAD.HI.U32 R13, R5, R88, RZ ;  /* 0x00000058050d7227 */ /* 0x000fc800078e00ff */
[----:B------:R-:W-:Y:S02]  /*2f70*/  IMAD R86, R3, R11, R86 ;  /* 0x0000000b03567224 */ /* 0x000fe400078e0256 */
[----:B------:R-:W-:-:S04]  /*2f80*/  IMAD.HI.U32 R11, R5, R94, RZ ;  /* 0x0000005e050b7227 */ /* 0x000fc800078e00ff */
[----:B------:R-:W-:Y:S01]  /*2f90*/  @!P6 IMAD.IADD R90, R90, 0x1, -R3 ;  /* 0x000000015a5ae824 */ /* 0x000fe200078e0a03 */
[C---:B------:R-:W-:Y:S01]  /*2fa0*/  ISETP.GT.U32.AND P6, PT, R3.reuse, R92, PT ;  /* 0x0000005c0300720c */ /* 0x040fe20003fc4070 */
[----:B------:R-:W-:Y:S02]  /*2fb0*/  IMAD.MOV R13, RZ, RZ, -R13 ;  /* 0x000000ffff0d7224 */ /* 0x000fe400078e0a0d */
[----:B------:R-:W-:Y:S02]  /*2fc0*/  IMAD.MOV R11, RZ, RZ, -R11 ;  /* 0x000000ffff0b7224 */ /* 0x000fe400078e0a0b */
[C---:B------:R-:W-:Y:S02]  /*2fd0*/  IMAD R88, R3.reuse, R13, R88 ;  /* 0x0000000d03587224 */ /* 0x040fe400078e0258 */
[C---:B------:R-:W-:Y:S02]  /*2fe0*/  IMAD R94, R3.reuse, R11, R94 ;  /* 0x0000000b035e7224 */ /* 0x040fe400078e025e */
[--C-:B------:R-:W-:Y:S01]  /*2ff0*/  @!P1 IMAD.IADD R80, R80, 0x1, -R3.reuse ;  /* 0x0000000150509824 */ /* 0x100fe200078e0a03 */
[C---:B------:R-:W-:Y:S01]  /*3000*/  ISETP.GT.U32.AND P1, PT, R3.reuse, R86, PT ;  /* 0x000000560300720c */ /* 0x040fe20003f24070 */
[--C-:B------:R-:W-:Y:S01]  /*3010*/  @!P0 IMAD.IADD R82, R82, 0x1, -R3.reuse ;  /* 0x0000000152528824 */ /* 0x100fe200078e0a03 */
[C---:B------:R-:W-:Y:S01]  /*3020*/  ISETP.GT.U32.AND P0, PT, R3.reuse, R88, PT ;  /* 0x000000580300720c */ /* 0x040fe20003f04070 */
[----:B------:R-:W-:Y:S01]  /*3030*/  @!P6 IMAD.IADD R92, R92, 0x1, -R3 ;  /* 0x000000015c5ce824 */ /* 0x000fe200078e0a03 */
[----:B------:R-:W-:Y:S01]  /*3040*/  ISETP.GT.U32.AND P6, PT, R3, R94, PT ;  /* 0x0000005e0300720c */ /* 0x000fe20003fc4070 */
[----:B------:R-:W-:-:S04]  /*3050*/  IMAD.HI.U32 R13, R5, R96, RZ ;  /* 0x00000060050d7227 */ /* 0x000fc800078e00ff */
[----:B------:R-:W-:-:S04]  /*3060*/  IMAD.HI.U32 R15, R5, R98, RZ ;  /* 0x00000062050f7227 */ /* 0x000fc800078e00ff */
[----:B------:R-:W-:Y:S02]  /*3070*/  IMAD.MOV R13, RZ, RZ, -R13 ;  /* 0x000000ffff0d7224 */ /* 0x000fe400078e0a0d */
[----:B------:R-:W-:Y:S02]  /*3080*/  IMAD.MOV R15, RZ, RZ, -R15 ;  /* 0x000000ffff0f7224 */ /* 0x000fe400078e0a0f */
[----:B------:R-:W-:Y:S02]  /*3090*/  IMAD R96, R3, R13, R96 ;  /* 0x0000000d03607224 */ /* 0x000fe400078e0260 */
[--C-:B------:R-:W-:Y:S01]  /*30a0*/  @!P1 IMAD.IADD R86, R86, 0x1, -R3.reuse ;  /* 0x0000000156569824 */ /* 0x100fe200078e0a03 */
[----:B------:R-:W-:Y:S01]  /*30b0*/  ISETP.GE.AND P1, PT, R21, RZ, PT ;  /* 0x000000ff1500720c */ /* 0x000fe20003f26270 */
[--C-:B------:R-:W-:Y:S01]  /*30c0*/  @!P0 IMAD.IADD R88, R88, 0x1, -R3.reuse ;  /* 0x0000000158588824 */ /* 0x100fe200078e0a03 */
[----:B------:R-:W-:Y:S01]  /*30d0*/  ISETP.GE.AND P0, PT, R25, RZ, PT ;  /* 0x000000ff1900720c */ /* 0x000fe20003f06270 */
[----:B------:R-:W-:Y:S01]  /*30e0*/  IMAD R98, R3, R15, R98 ;  /* 0x0000000f03627224 */ /* 0x000fe200078e0262 */
[C---:B------:R-:W-:Y:S01]  /*30f0*/  LOP3.LUT R15, R7.reuse, 0xe8, RZ, 0xfc, !PT ;  /* 0x000000e8070f7812 */ /* 0x040fe200078efcff */
[----:B------:R-:W-:Y:S01]  /*3100*/  @!P6 IMAD.IADD R94, R94, 0x1, -R3 ;  /* 0x000000015e5ee824 */ /* 0x000fe200078e0a03 */
[C---:B------:R-:W-:Y:S01]  /*3110*/  LOP3.LUT R21, R7.reuse, 0xec, RZ, 0xfc, !PT ;  /* 0x000000ec07157812 */ /* 0x040fe200078efcff */
[----:B------:R-:W-:Y:S01]  /*3120*/  IMAD.MOV.U32 R70, RZ, RZ, R44 ;  /* 0x000000ffff467224 */ /* 0x000fe200078e002c */
[----:B------:R-:W-:Y:S01]  /*3130*/  LOP3.LUT R25, R7, 0xf0, RZ, 0xfc, !PT ;  /* 0x000000f007197812 */ /* 0x000fe200078efcff */
[----:B------:R-:W-:Y:S01]  /*3140*/  IMAD.MOV.U32 R72, RZ, RZ, R64 ;  /* 0x000000ffff487224 */ /* 0x000fe200078e0040 */
[C---:B------:R-:W-:Y:S01]  /*3150*/  ISETP.GT.U32.AND P6, PT, R3.reuse, R96, PT ;  /* 0x000000600300720c */ /* 0x040fe20003fc4070 */
[----:B------:R-:W-:Y:S01]  /*3160*/  IMAD.MOV.U32 R74, RZ, RZ, R66 ;  /* 0x000000ffff4a7224 */ /* 0x000fe200078e0042 */
[----:B------:R-:W-:Y:S01]  /*3170*/  IABS R100, R15 ;  /* 0x0000000f00647213 */ /* 0x000fe20000000000 */
[----:B------:R-:W-:Y:S01]  /*3180*/  @!P5 IMAD.MOV R70, RZ, RZ, -R70 ;  /* 0x000000ffff46d224 */ /* 0x000fe200078e0a46 */
[----:B------:R-:W-:Y:S01]  /*3190*/  IABS R102, R21 ;  /* 0x0000001500667213 */ /* 0x000fe20000000000 */
[----:B------:R-:W-:Y:S01]  /*31a0*/  @!P4 IMAD.MOV R72, RZ, RZ, -R72 ;  /* 0x000000ffff48c224 */ /* 0x000fe200078e0a48 */
[----:B------:R-:W-:Y:S01]  /*31b0*/  IABS R104, R25 ;  /* 0x0000001900687213 */ /* 0x000fe20000000000 */
[----:B------:R-:W-:Y:S01]  /*31c0*/  @!P3 IMAD.MOV R74, RZ, RZ, -R74 ;  /* 0x000000ffff4ab224 */ /* 0x000fe200078e0a4a */
[C---:B------:R-:W-:Y:S01]  /*31d0*/  ISETP.GT.U32.AND P5, PT, R3.reuse, R84, PT ;  /* 0x000000540300720c */ /* 0x040fe20003fa4070 */
[----:B------:R-:W-:Y:S01]  /*31e0*/  @!P2 IMAD.MOV R76, RZ, RZ, -R76 ;  /* 0x000000ffff4ca224 */ /* 0x000fe200078e0a4c */
[----:B------:R-:W-:Y:S01]  /*31f0*/  ISETP.GT.U32.AND P4, PT, R3, R86, PT ;  /* 0x000000560300720c */ /* 0x000fe20003f84070 */
[----:B------:R-:W-:Y:S01]  /*3200*/  IMAD.HI.U32 R7, R5, R100, RZ ;  /* 0x0000006405077227 */ /* 0x000fe200078e00ff */
[----:B------:R-:W-:-:S02]  /*3210*/  ISETP.GT.U32.AND P3, PT, R3, R88, PT ;  /* 0x000000580300720c */ /* 0x000fc40003f64070 */
[----:B------:R-:W-:Y:S01]  /*3220*/  ISETP.GT.U32.AND P2, PT, R3, R90, PT ;  /* 0x0000005a0300720c */ /* 0x000fe20003f44070 */
[----:B------:R-:W-:-:S04]  /*3230*/  IMAD.HI.U32 R9, R5, R102, RZ ;  /* 0x0000006605097227 */ /* 0x000fc800078e00ff */
[----:B------:R-:W-:-:S04]  /*3240*/  IMAD.HI.U32 R11, R5, R104, RZ ;  /* 0x00000068050b7227 */ /* 0x000fc800078e00ff */
[----:B------:R-:W-:-:S04]  /*3250*/  IMAD.HI.U32 R13, R5, R106, RZ ;  /* 0x0000006a050d7227 */ /* 0x000fc800078e00ff */
[----:B------:R-:W-:-:S04]  /*3260*/  IMAD.HI.U32 R5, R5, R108, RZ ;  /* 0x0000006c05057227 */ /* 0x000fc800078e00ff */
[----:B------:R-:W-:Y:S02]  /*3270*/  IMAD.MOV R7, RZ, RZ, -R7 ;  /* 0x000000ffff077224 */ /* 0x000fe400078e0a07 */
[----:B------:R-:W-:Y:S02]  /*3280*/  IMAD.MOV R9, RZ, RZ, -R9 ;  /* 0x000000ffff097224 */ /* 0x000fe400078e0a09 */
[----:B------:R-:W-:Y:S02]  /*3290*/  IMAD.MOV R11, RZ, RZ, -R11 ;  /* 0x000000ffff0b7224 */ /* 0x000fe400078e0a0b */
[----:B------:R-:W-:Y:S02]  /*32a0*/  IMAD.MOV R5, RZ, RZ, -R5 ;  /* 0x000000ffff057224 */ /* 0x000fe400078e0a05 */
[----:B------:R-:W-:Y:S02]  /*32b0*/  @!P6 IMAD.IADD R96, R96, 0x1, -R3 ;  /* 0x000000016060e824 */ /* 0x000fe400078e0a03 */
[----:B------:R-:W-:-:S02]  /*32c0*/  IMAD R100, R3, R7, R100 ;  /* 0x0000000703647224 */ /* 0x000fc400078e0264 */
[C---:B------:R-:W-:Y:S01]  /*32d0*/  IMAD R102, R3.reuse, R9, R102 ;  /* 0x0000000903667224 */ /* 0x040fe200078e0266 */
[C---:B------:R-:W-:Y:S01]  /*32e0*/  ISETP.GT.U32.AND P6, PT, R3.reuse, R96, PT ;  /* 0x000000600300720c */ /* 0x040fe20003fc4070 */
[C---:B------:R-:W-:Y:S02]  /*32f0*/  IMAD R104, R3.reuse, R11, R104 ;  /* 0x0000000b03687224 */ /* 0x040fe400078e0268 */
[----:B------:R-:W-:Y:S01]  /*3300*/  @!P1 IMAD.MOV R78, RZ, RZ, -R78 ;  /* 0x000000ffff4e9224 */ /* 0x000fe200078e0a4e */
[C---:B------:R-:W-:Y:S01]  /*3310*/  ISETP.GT.U32.AND P1, PT, R3.reuse, R92, PT ;  /* 0x0000005c0300720c */ /* 0x040fe20003f24070 */
[C---:B------:R-:W-:Y:S02]  /*3320*/  IMAD R108, R3.reuse, R5, R108 ;  /* 0x00000005036c7224 */ /* 0x040fe400078e026c */
[----:B------:R-:W0:Y:S01]  /*3330*/  LDS R5, [UR13] ;  /* 0x0000000dff057984 */ /* 0x000e220008000800 */
[----:B------:R-:W-:Y:S01]  /*3340*/  @!P0 IMAD.MOV R80, RZ, RZ, -R80 ;  /* 0x000000ffff508224 */ /* 0x000fe200078e0a50 */
[C---:B------:R-:W-:Y:S01]  /*3350*/  ISETP.GT.U32.AND P0, PT, R3.reuse, R94, PT ;  /* 0x0000005e0300720c */ /* 0x040fe20003f04070 */
[--C-:B------:R-:W-:Y:S01]  /*3360*/  @!P5 IMAD.IADD R84, R84, 0x1, -R3.reuse ;  /* 0x000000015454d824 */ /* 0x100fe200078e0a03 */
[C---:B------:R-:W-:Y:S01]  /*3370*/  ISETP.GT.U32.AND P5, PT, R3.reuse, R98, PT ;  /* 0x000000620300720c */ /* 0x040fe20003fa4070 */
[--C-:B------:R-:W-:Y:S01]  /*3380*/  @!P4 IMAD.IADD R86, R86, 0x1, -R3.reuse ;  /* 0x000000015656c824 */ /* 0x100fe200078e0a03 */
[C---:B------:R-:W-:Y:S01]  /*3390*/  ISETP.GT.U32.AND P4, PT, R3.reuse, R100, PT ;  /* 0x000000640300720c */ /* 0x040fe20003f84070 */
[--C-:B------:R-:W-:Y:S01]  /*33a0*/  @!P3 IMAD.IADD R88, R88, 0x1, -R3.reuse ;  /* 0x000000015858b824 */ /* 0x100fe200078e0a03 */
[C---:B------:R-:W-:Y:S01]  /*33b0*/  ISETP.GT.U32.AND P3, PT, R3.reuse, R102, PT ;  /* 0x000000660300720c */ /* 0x040fe20003f64070 */
[----:B------:R-:W-:Y:S01]  /*33c0*/  @!P2 IMAD.IADD R90, R90, 0x1, -R3 ;  /* 0x000000015a5aa824 */ /* 0x000fe200078e0a03 */
[----:B------:R-:W-:Y:S01]  /*33d0*/  ISETP.GT.U32.AND P2, PT, R3, R104, PT ;  /* 0x000000680300720c */ /* 0x000fe20003f44070 */
[----:B------:R-:W-:-:S02]  /*33e0*/  IMAD.MOV R13, RZ, RZ, -R13 ;  /* 0x000000ffff0d7224 */ /* 0x000fc400078e0a0d */
[--C-:B------:R-:W-:Y:S02]  /*33f0*/  @!P1 IMAD.IADD R92, R92, 0x1, -R3.reuse ;  /* 0x000000015c5c9824 */ /* 0x100fe400078e0a03 */
[C---:B------:R-:W-:Y:S02]  /*3400*/  IMAD R106, R3.reuse, R13, R106 ;  /* 0x0000000d036a7224 */ /* 0x040fe400078e026a */
[--C-:B------:R-:W-:Y:S01]  /*3410*/  @!P6 IMAD.IADD R96, R96, 0x1, -R3.reuse ;  /* 0x000000016060e824 */ /* 0x100fe200078e0a03 */
[C---:B------:R-:W-:Y:S01]  /*3420*/  ISETP.GT.U32.AND P6, PT, R3.reuse, R108, PT ;  /* 0x0000006c0300720c */ /* 0x040fe20003fc4070 */
[--C-:B------:R-:W-:Y:S01]  /*3430*/  @!P0 IMAD.IADD R94, R94, 0x1, -R3.reuse ;  /* 0x000000015e5e8824 */ /* 0x100fe200078e0a03 */
[----:B------:R-:W-:Y:S01]  /*3440*/  ISETP.GT.U32.AND P1, PT, R3, R106, PT ;  /* 0x0000006a0300720c */ /* 0x000fe20003f24070 */
[--C-:B------:R-:W-:Y:S01]  /*3450*/  @!P5 IMAD.IADD R98, R98, 0x1, -R3.reuse ;  /* 0x000000016262d824 */ /* 0x100fe200078e0a03 */
[----:B------:R-:W-:Y:S01]  /*3460*/  ISETP.GE.AND P0, PT, R29, RZ, PT ;  /* 0x000000ff1d00720c */ /* 0x000fe20003f06270 */
[--C-:B------:R-:W-:Y:S01]  /*3470*/  @!P4 IMAD.IADD R100, R100, 0x1, -R3.reuse ;  /* 0x000000016464c824 */ /* 0x100fe200078e0a03 */
[----:B------:R-:W-:Y:S01]  /*3480*/  ISETP.GE.AND P5, PT, R49, RZ, PT ;  /* 0x000000ff3100720c */ /* 0x000fe20003fa6270 */
[--C-:B------:R-:W-:Y:S01]  /*3490*/  @!P3 IMAD.IADD R102, R102, 0x1, -R3.reuse ;  /* 0x000000016666b824 */ /* 0x100fe200078e0a03 */
[----:B------:R-:W-:Y:S01]  /*34a0*/  ISETP.GE.AND P4, PT, R51, RZ, PT ;  /* 0x000000ff3300720c */ /* 0x000fe20003f86270 */
[----:B------:R-:W-:Y:S01]  /*34b0*/  @!P2 IMAD.IADD R104, R104, 0x1, -R3 ;  /* 0x000000016868a824 */ /* 0x000fe200078e0a03 */
[----:B------:R-:W-:-:S02]  /*34c0*/  ISETP.GE.AND P3, PT, R53, RZ, PT ;  /* 0x000000ff3500720c */ /* 0x000fc40003f66270 */
[----:B------:R-:W-:Y:S01]  /*34d0*/  ISETP.GE.AND P2, PT, R55, RZ, PT ;  /* 0x000000ff3700720c */ /* 0x000fe20003f46270 */
[--C-:B------:R-:W-:Y:S02]  /*34e0*/  @!P6 IMAD.IADD R108, R108, 0x1, -R3.reuse ;  /* 0x000000016c6ce824 */ /* 0x100fe400078e0a03 */
[----:B------:R-:W-:Y:S01]  /*34f0*/  @!P1 IMAD.IADD R106, R106, 0x1, -R3 ;  /* 0x000000016a6a9824 */ /* 0x000fe200078e0a03 */
[----:B------:R-:W-:Y:S01]  /*3500*/  ISETP.GE.AND P1, PT, R28, RZ, PT ;  /* 0x000000ff1c00720c */ /* 0x000fe20003f26270 */
[----:B------:R-:W-:Y:S01]  /*3510*/  @!P0 IMAD.MOV R82, RZ, RZ, -R82 ;  /* 0x000000ffff528224 */ /* 0x000fe200078e0a52 */
[----:B------:R-:W1:Y:S01]  /*3520*/  LDC.64 R28, c[0x0][0x3a0] ;  /* 0x0000e800ff1c7b82 */ /* 0x000e620000000a00 */
[C---:B------:R-:W-:Y:S01]  /*3530*/  ISETP.GT.U32.AND P0, PT, R3.reuse, R98, PT ;  /* 0x000000620300720c */ /* 0x040fe20003f04070 */
[----:B------:R-:W-:Y:S01]  /*3540*/  @!P5 IMAD.MOV R84, RZ, RZ, -R84 ;  /* 0x000000ffff54d224 */ /* 0x000fe200078e0a54 */
[C---:B------:R-:W-:Y:S01]  /*3550*/  ISETP.GT.U32.AND P5, PT, R3.reuse, R100, PT ;  /* 0x000000640300720c */ /* 0x040fe20003fa4070 */
[----:B------:R-:W-:Y:S01]  /*3560*/  @!P4 IMAD.MOV R86, RZ, RZ, -R86 ;  /* 0x000000ffff56c224 */ /* 0x000fe200078e0a56 */
[C---:B------:R-:W-:Y:S01]  /*3570*/  ISETP.GT.U32.AND P4, PT, R3.reuse, R102, PT ;  /* 0x000000660300720c */ /* 0x040fe20003f84070 */
[----:B------:R-:W-:Y:S01]  /*3580*/  @!P3 IMAD.MOV R88, RZ, RZ, -R88 ;  /* 0x000000ffff58b224 */ /* 0x000fe200078e0a58 */
[C---:B------:R-:W-:Y:S01]  /*3590*/  ISETP.GT.U32.AND P3, PT, R3.reuse, R104, PT ;  /* 0x000000680300720c */ /* 0x040fe20003f64070 */
[----:B------:R-:W-:Y:S01]  /*35a0*/  @!P2 IMAD.MOV R90, RZ, RZ, -R90 ;  /* 0x000000ffff5aa224 */ /* 0x000fe200078e0a5a */
[----:B------:R-:W-:-:S02]  /*35b0*/  ISETP.GT.U32.AND P2, PT, R3, R106, PT ;  /* 0x0000006a0300720c */ /* 0x000fc40003f44070 */
[----:B------:R-:W-:Y:S01]  /*35c0*/  ISETP.GT.U32.AND P6, PT, R3, R108, PT ;  /* 0x0000006c0300720c */ /* 0x000fe20003fc4070 */
[----:B------:R-:W-:Y:S01]  /*35d0*/  @!P1 IMAD.MOV R92, RZ, RZ, -R92 ;  /* 0x000000ffff5c9224 */ /* 0x000fe200078e0a5c */
[----:B0-----:R-:W-:Y:S01]  /*35e0*/  R2UR UR12, R5 ;  /* 0x00000000050c72ca */ /* 0x001fe200000e0000 */
[--C-:B------:R-:W-:Y:S01]  /*35f0*/  @!P0 IMAD.IADD R98, R98, 0x1, -R3.reuse ;  /* 0x0000000162628824 */ /* 0x100fe200078e0a03 */
[----:B------:R-:W-:Y:S01]  /*3600*/  SHF.R.U32.HI R5, RZ, 0x6, R132 ;  /* 0x00000006ff057819 */ /* 0x000fe20000011684 */
[--C-:B------:R-:W-:Y:S01]  /*3610*/  @!P5 IMAD.IADD R100, R100, 0x1, -R3.reuse ;  /* 0x000000016464d824 */ /* 0x100fe200078e0a03 */
[----:B------:R-:W-:Y:S01]  /*3620*/  ISETP.GE.AND P1, PT, R65, RZ, PT ;  /* 0x000000ff4100720c */ /* 0x000fe20003f26270 */
[--C-:B------:R-:W-:Y:S01]  /*3630*/  @!P4 IMAD.IADD R102, R102, 0x1, -R3.reuse ;  /* 0x000000016666c824 */ /* 0x100fe200078e0a03 */
[----:B------:R-:W-:Y:S01]  /*3640*/  ISETP.GE.AND P0, PT, R73, RZ, PT ;  /* 0x000000ff4900720c */ /* 0x000fe20003f06270 */
[--C-:B------:R-:W-:Y:S01]  /*3650*/  @!P3 IMAD.IADD R104, R104, 0x1, -R3.reuse ;  /* 0x000000016868b824 */ /* 0x100fe200078e0a03 */
[----:B------:R-:W-:Y:S01]  /*3660*/  ISETP.GE.AND P3, PT, R21, RZ, PT ;  /* 0x000000ff1500720c */ /* 0x000fe20003f66270 */
[--C-:B------:R-:W-:Y:S01]  /*3670*/  @!P2 IMAD.IADD R106, R106, 0x1, -R3.reuse ;  /* 0x000000016a6aa824 */ /* 0x100fe200078e0a03 */
[----:B------:R-:W-:Y:S01]  /*3680*/  ISETP.GE.AND P5, PT, R75, RZ, PT ;  /* 0x000000ff4b00720c */ /* 0x000fe20003fa6270 */
[----:B------:R-:W-:Y:S01]  /*3690*/  @!P6 IMAD.IADD R108, R108, 0x1, -R3 ;  /* 0x000000016c6ce824 */ /* 0x000fe200078e0a03 */
[----:B------:R-:W-:Y:S01]  /*36a0*/  SGXT.U32 R3, R5, 0x1 ;  /* 0x000000010503781a */ /* 0x000fe20000000000 */
[----:B-1----:R-:W-:Y:S01]  /*36b0*/  VIADD R171, R28, 0x1f ;  /* 0x0000001f1cab7836 */ /* 0x002fe20000000000 */
[----:B------:R-:W-:Y:S01]  /*36c0*/  ISETP.GE.AND P4, PT, R15, RZ, PT ;  /* 0x000000ff0f00720c */ /* 0x000fe20003f86270 */
[----:B------:R-:W-:Y:S01]  /*36d0*/  IMAD R21, R20, R29, RZ ;  /* 0x0000001d14157224 */ /* 0x000fe200078e02ff */
[----:B------:R-:W-:Y:S01]  /*36e0*/  BAR.SYNC.DEFER_BLOCKING 0x0 ;  /* 0x0000000000007b1d */ /* 0x000fe20000010000 */
[----:B-----5:R-:W-:Y:S01]  /*36f0*/  IMAD R55, R3, R168, RZ ;  /* 0x000000a803377224 */ /* 0x020fe200078e02ff */
[----:B------:R-:W-:Y:S01]  /*3700*/  ISETP.GE.AND P2, PT, R25, RZ, PT ;  /* 0x000000ff1900720c */ /* 0x000fe20003f46270 */
[----:B------:R-:W-:Y:S01]  /*3710*/  @!P1 IMAD.MOV R94, RZ, RZ, -R94 ;  /* 0x000000ffff5e9224 */ /* 0x000fe200078e0a5e */
[----:B------:R-:W-:Y:S01]  /*3720*/  LOP3.LUT P1, RZ, R132, 0x7f, RZ, 0xc0, !PT ;  /* 0x0000007f84ff7812 */ /* 0x000fe2000782c0ff */
[C---:B------:R-:W-:Y:S01]  /*3730*/  IMAD R53, R168.reuse, 0x2, R55 ;  /* 0x00000002a8357824 */ /* 0x040fe200078e0237 */
[----:B------:R-:W-:Y:S01]  /*3740*/  LOP3.LUT R173, R3, 0x8, RZ, 0xfc, !PT ;  /* 0x0000000803ad7812 */ /* 0x000fe200078efcff */
[----:B------:R-:W-:Y:S01]  /*3750*/  @!P0 IMAD.MOV R96, RZ, RZ, -R96 ;  /* 0x000000ffff608224 */ /* 0x000fe200078e0a60 */
[----:B------:R-:W-:Y:S01]  /*3760*/  ISETP.GT.AND P0, PT, R171, 0x1f, PT ;  /* 0x0000001fab00780c */ /* 0x000fe20003f04270 */
[----:B------:R-:W-:Y:S01]  /*3770*/  IMAD R51, R168, 0x2, R53 ;  /* 0x00000002a8337824 */ /* 0x000fe200078e0235 */
[----:B------:R-:W-:Y:S01]  /*3780*/  LOP3.LUT R175, R3, 0x10, RZ, 0xfc, !PT ;  /* 0x0000001003af7812 */ /* 0x000fe200078efcff */
[----:B---3--:R-:W-:Y:S10]  /*3790*/  BRA.U UP0, `(.L_x_5) ;  /* 0x0000000100187547 */ /* 0x008ff4000b800000 */
[----:B------:R-:W-:Y:S01]  /*37a0*/  ELECT P6, URZ, PT ;  /* 0x0000000000ff782f */ /* 0x000fe200038c0000 */
[----:B------:R-:W-:Y:S01]  /*37b0*/  IMAD.MOV.U32 R5, RZ, RZ, 0x1 ;  /* 0x00000001ff057424 */ /* 0x000fe200078e00ff */
[----:B------:R-:W-:Y:S01]  /*37c0*/  UMOV UR5, 0x40 ;  /* 0x0000004000057882 */ /* 0x000fe20000000000 */
[----:B------:R-:W-:Y:S01]  /*37d0*/  UVIRTCOUNT.DEALLOC.SMPOOL 0x80 ;  /* 0x000000800000784c */ /* 0x000fe20000000000 */
[----:B------:R-:W-:-:S09]  /*37e0*/  ULEA UR5, UR4, UR5, 0x18 ;  /* 0x0000000504057291 */ /* 0x000fd2000f8ec0ff */
[----:B------:R0:W-:Y:S03]  /*37f0*/  @P6 STS.U8 [UR5], R5 ;  /* 0x00000005ff006988 */ /* 0x0001e60008000005 */
.L_x_5:
[----:B------:R-:W-:Y:S01]  /*3800*/  UIADD3 UR14, UPT, UPT, UR12, UR14, URZ ;  /* 0x0000000e0c0e7290 */ /* 0x000fe2000fffe0ff */
[C---:B------:R-:W-:Y:S01]  /*3810*/  IMAD R49, R168.reuse, 0x2, R51 ;  /* 0x00000002a8317824 */ /* 0x040fe200078e0233 */
[----:B------:R-:W-:Y:S01]  /*3820*/  VOTEU.ALL UP1, P1 ;  /* 0x0000000000ff7886 */ /* 0x000fe20000820000 */
[----:B------:R-:W-:Y:S01]  /*3830*/  VOTEU.ALL UP2, P1 ;  /* 0x0000000000ff7886 */ /* 0x000fe20000840000 */
[----:B------:R-:W-:Y:S01]  /*3840*/  IMAD.SHL.U32 R20, R21, 0x2, RZ ;  /* 0x0000000215147824 */ /* 0x000fe200078e00ff */
[----:B------:R-:W-:Y:S01]  /*3850*/  ISETP.LT.AND P6, PT, R173, R28, P0 ;  /* 0x0000001cad00720c */ /* 0x000fe200007c1270 */
[----:B------:R-:W-:Y:S01]  /*3860*/  IMAD R25, R168, 0x2, R49 ;  /* 0x00000002a8197824 */ /* 0x000fe200078e0231 */
[----:B------:R-:W-:-:S04]  /*3870*/  @!UP1 UIADD3 UR4, UPT, UPT, -UR6, 0x100000, URZ ;  /* 0x0010000006049890 */ /* 0x000fc8000fffe1ff */
[----:B------:R-:W-:Y:S02]  /*3880*/  @!UP1 USHF.L.U32 UR5, UR4, 0xb, URZ ;  /* 0x0000000b04059899 */ /* 0x000fe400080006ff */
[----:B------:R-:W-:Y:S01]  /*3890*/  @!UP1 USHF.L.U32 UR4, UR4, 0x1, URZ ;  /* 0x0000000104049899 */ /* 0x000fe200080006ff */
[----:B------:R-:W-:Y:S01]  /*38a0*/  @!P5 IMAD.MOV R98, RZ, RZ, -R98 ;  /* 0x000000ffff62d224 */ /* 0x000fe200078e0a62 */
[----:B------:R-:W-:Y:S01]  /*38b0*/  STTM.16dp32bit_t0_t15.x128 tmem[UR14], RZ ;  /* 0x000000ff000079ed */ /* 0x000fe20008b8000e */
[----:B------:R-:W-:Y:S01]  /*38c0*/  STTM.16dp32bit_t16_t31.x128 tmem[UR14+0x80], RZ ;  /* 0x000080ff000079ed */ /* 0x000fe20008ba000e */
[----:B------:R-:W1:Y:S02]  /*38d0*/  FENCE.VIEW.ASYNC.T ;  /* 0x00000000000073c6 */ /* 0x000e640000000200 */
[----:B-1----:R-:W-:Y:S01]  /*38e0*/  BAR.SYNC.DEFER_BLOCKING 0x0 ;  /* 0x0000000000007b1d */ /* 0x002fe20000010000 */
[----:B------:R-:W-:Y:S01]  /*38f0*/  IMAD R15, R168, 0x2, R25 ;  /* 0x00000002a80f7824 */ /* 0x000fe200078e0219 */
[----:B------:R-:W-:-:S03]  /*3900*/  IADD3 R196, P5, PT, R20, UR8, RZ ;  /* 0x0000000814c47c10 */ /* 0x000fc6000ffbe0ff */
[C---:B------:R-:W-:Y:S01]  /*3910*/  IMAD R13, R168.reuse, 0x2, R15 ;  /* 0x00000002a80d7824 */ /* 0x040fe200078e020f */
[----:B------:R-:W-:Y:S02]  /*3920*/  LEA.HI.X.SX32 R44, R21, UR9, 0x1, P5 ;  /* 0x00000009152c7c11 */ /* 0x000fe4000a8f0eff */
[----:B------:R-:W-:Y:S01]  /*3930*/  LEA R64, P5, R25, R196, 0x1 ;  /* 0x000000c419407211 */ /* 0x000fe200078a08ff */
[----:B0-----:R-:W-:-:S03]  /*3940*/  IMAD R5, R168, 0x2, R13 ;  /* 0x00000002a8057824 */ /* 0x001fc600078e020d */
[----:B------:R-:W-:Y:S01]  /*3950*/  LEA.HI.X.SX32 R65, R25, R44, 0x1, P5 ;  /* 0x0000002c19417211 */ /* 0x000fe200028f0eff */
[----:B------:R-:W-:Y:S01]  /*3960*/  IMAD R7, R168, 0x2, R5 ;  /* 0x00000002a8077824 */ /* 0x000fe200078e0205 */
[----:B------:R-:W-:Y:S01]  /*3970*/  ISETP.LT.AND P5, PT, R175, R28, P0 ;  /* 0x0000001caf00720c */ /* 0x000fe200007a1270 */
[----:B------:R-:W0:Y:S02]  /*3980*/  FENCE.VIEW.ASYNC.S ;  /* 0x00000000000073c6 */ /* 0x000e240000000000 */
[----:B0-----:R0:W1:Y:S02]  /*3990*/  @!UP2 SYNCS.EXCH.64 URZ, [UR15], UR4 ;  /* 0x000000040fffa5b2 */ /* 0x0010640008000100 */
[----:B-1----:R-:W-:Y:S01]  /*39a0*/  BAR.SYNC.DEFER_BLOCKING 0x0 ;  /* 0x0000000000007b1d */ /* 0x002fe20000010000 */
[----:B------:R-:W-:Y:S01]  /*39b0*/  @!P4 IMAD.MOV R100, RZ, RZ, -R100 ;  /* 0x000000ffff64c224 */ /* 0x000fe200078e0a64 */
[----:B------:R-:W-:Y:S02]  /*39c0*/  ISETP.NE.U32.AND P4, PT, R67, RZ, PT ;  /* 0x000000ff4300720c */ /* 0x000fe40003f85070 */
[----:B------:R-:W-:Y:S01]  /*39d0*/  PRMT R199, RZ, 0x7610, R199 ;  /* 0x00007610ffc77816 */ /* 0x000fe200000000c7 */
[----:B------:R-:W-:-:S02]  /*39e0*/  @!P3 IMAD.MOV R102, RZ, RZ, -R102 ;  /* 0x000000ffff66b224 */ /* 0x000fc400078e0a66 */
[----:B------:R-:W-:Y:S01]  /*39f0*/  IMAD R9, R168, 0x2, R7 ;  /* 0x00000002a8097824 */ /* 0x000fe200078e0207 */
[----:B------:R-:W-:Y:S01]  /*3a00*/  LOP3.LUT R29, RZ, R69, RZ, 0x33, !PT ;  /* 0x00000045ff1d7212 */ /* 0x000fe200078e33ff */
[----:B------:R-:W-:Y:S01]  /*3a10*/  @!P2 IMAD.MOV R104, RZ, RZ, -R104 ;  /* 0x000000ffff68a224 */ /* 0x000fe200078e0a68 */
[----:B------:R-:W-:Y:S01]  /*3a20*/  LOP3.LUT R177, R3, 0xa, RZ, 0xfc, !PT ;  /* 0x0000000a03b17812 */ /* 0x000fe200078efcff */
[----:B0-----:R-:W0:Y:S01]  /*3a30*/  LDCU UR4, c[0x0][0x3b0] ;  /* 0x00007600ff0477ac */ /* 0x001e220008000800 */
[----:B------:R1:W2:Y:S01]  /*3a40*/  @P6 LDG.E.U16 R133, desc[UR26][R64.64] ;  /* 0x0000001a40856981 */ /* 0x0002a2000c1e1500 */
[----:B------:R-:W-:Y:S02]  /*3a50*/  LEA R66, P6, R7, R196, 0x1 ;  /* 0x000000c407427211 */ /* 0x000fe400078c08ff */
[----:B------:R-:W-:Y:S02]  /*3a60*/  ISETP.GE.AND P3, PT, R71, RZ, PT ;  /* 0x000000ff4700720c */ /* 0x000fe40003f66270 */
[----:B------:R-:W-:-:S02]  /*3a70*/  LEA.HI.X.SX32 R67, R7, R44, 0x1, P6 ;  /* 0x0000002c07437211 */ /* 0x000fc400030f0eff */
[----:B------:R-:W-:-:S03]  /*3a80*/  ISETP.GE.AND P6, PT, R77, RZ, PT ;  /* 0x000000ff4d00720c */ /* 0x000fc60003fc6270 */
[----:B------:R3:W4:Y:S01]  /*3a90*/  @P5 LDG.E.U16 R199, desc[UR26][R66.64] ;  /* 0x0000001a42c75981 */ /* 0x000722000c1e1500 */
[----:B------:R-:W-:Y:S01]  /*3aa0*/  ISETP.NE.AND P2, PT, R69, RZ, PT ;  /* 0x000000ff4500720c */ /* 0x000fe20003f45270 */
[C---:B------:R-:W-:Y:S01]  /*3ab0*/  IMAD R11, R168.reuse, 0x2, R9 ;  /* 0x00000002a80b7824 */ /* 0x040fe200078e0209 */
[----:B------:R-:W-:Y:S02]  /*3ac0*/  LOP3.LUT R179, R3, 0x18, RZ, 0xfc, !PT ;  /* 0x0000001803b37812 */ /* 0x000fe400078efcff */
[C---:B------:R-:W-:Y:S01]  /*3ad0*/  SEL R79, R29.reuse, R23, !P2 ;  /* 0x000000171d4f7207 */ /* 0x040fe20005000000 */
[C---:B------:R-:W-:Y:S01]  /*3ae0*/  IMAD R23, R168.reuse, 0x2, R11 ;  /* 0x00000002a8177824 */ /* 0x040fe200078e020b */
[----:B------:R-:W-:Y:S01]  /*3af0*/  SEL R75, R29, R19, !P2 ;  /* 0x000000131d4b7207 */ /* 0x000fe20005000000 */
[----:B------:R-:W-:Y:S01]  /*3b00*/  @!P3 IMAD.MOV R108, RZ, RZ, -R108 ;  /* 0x000000ffff6cb224 */ /* 0x000fe200078e0a6c */
[-C--:B------:R-:W-:Y:S01]  /*3b10*/  ISETP.LT.AND P3, PT, R177, R28.reuse, P0 ;  /* 0x0000001cb100720c */ /* 0x080fe20000761270 */
[----:B------:R-:W-:Y:S01]  /*3b20*/  @!P6 IMAD.MOV R106, RZ, RZ, -R106 ;  /* 0x000000ffff6ae224 */ /* 0x000fe200078e0a6a */
[----:B------:R-:W-:Y:S01]  /*3b30*/  ISETP.LT.AND P5, PT, R179, R28, P0 ;  /* 0x0000001cb300720c */ /* 0x000fe200007a1270 */
[----:B------:R-:W-:Y:S01]  /*3b40*/  IMAD R19, R168, 0x2, R23 ;  /* 0x00000002a8137824 */ /* 0x000fe200078e0217 */
[----:B-1----:R-:W-:-:S02]  /*3b50*/  SEL R64, R29, R6, !P2 ;  /* 0x000000061d407207 */ /* 0x002fc40005000000 */
[C---:B------:R-:W-:Y:S02]  /*3b60*/  SEL R65, R29.reuse, R8, !P2 ;  /* 0x000000081d417207 */ /* 0x040fe40005000000 */
[C---:B---3--:R-:W-:Y:S02]  /*3b70*/  SEL R66, R29.reuse, R10, !P2 ;  /* 0x0000000a1d427207 */ /* 0x048fe40005000000 */
[C---:B------:R-:W-:Y:S02]  /*3b80*/  SEL R67, R29.reuse, R12, !P2 ;  /* 0x0000000c1d437207 */ /* 0x040fe40005000000 */
[C---:B------:R-:W-:Y:S02]  /*3b90*/  SEL R69, R29.reuse, R16, !P2 ;  /* 0x000000101d457207 */ /* 0x040fe40005000000 */
[C---:B------:R-:W-:Y:S02]  /*3ba0*/  SEL R71, R29.reuse, R17, !P2 ;  /* 0x000000111d477207 */ /* 0x040fe40005000000 */
[----:B------:R-:W-:-:S02]  /*3bb0*/  SEL R73, R29, R18, !P2 ;  /* 0x000000121d497207 */ /* 0x000fc40005000000 */
[C---:B------:R-:W-:Y:S02]  /*3bc0*/  SEL R77, R29.reuse, R22, !P2 ;  /* 0x000000161d4d7207 */ /* 0x040fe40005000000 */
[C---:B------:R-:W-:Y:S02]  /*3bd0*/  SEL R24, R29.reuse, R24, !P2 ;  /* 0x000000181d187207 */ /* 0x040fe40005000000 */
[C---:B------:R-:W-:Y:S02]  /*3be0*/  SEL R26, R29.reuse, R26, !P2 ;  /* 0x0000001a1d1a7207 */ /* 0x040fe40005000000 */
[C---:B------:R-:W-:Y:S02]  /*3bf0*/  SEL R81, R29.reuse, R27, !P2 ;  /* 0x0000001b1d517207 */ /* 0x040fe40005000000 */
[C---:B------:R-:W-:Y:S02]  /*3c00*/  SEL R83, R29.reuse, R30, !P2 ;  /* 0x0000001e1d537207 */ /* 0x040fe40005000000 */
[----:B------:R-:W-:-:S02]  /*3c10*/  SEL R85, R29, R31, !P2 ;  /* 0x0000001f1d557207 */ /* 0x000fc40005000000 */
[C---:B------:R-:W-:Y:S02]  /*3c20*/  SEL R87, R29.reuse, R32, !P2 ;  /* 0x000000201d577207 */ /* 0x040fe40005000000 */
[C---:B------:R-:W-:Y:S02]  /*3c30*/  SEL R89, R29.reuse, R33, !P2 ;  /* 0x000000211d597207 */ /* 0x040fe40005000000 */
[C---:B------:R-:W-:Y:S02]  /*3c40*/  SEL R34, R29.reuse, R34, !P2 ;  /* 0x000000221d227207 */ /* 0x040fe40005000000 */
[C---:B------:R-:W-:Y:S01]  /*3c50*/  SEL R91, R29.reuse, R35, !P2 ;  /* 0x000000231d5b7207 */ /* 0x040fe20005000000 */
[----:B------:R-:W-:Y:S01]  /*3c60*/  IMAD R35, R168, 0x2, R19 ;  /* 0x00000002a8237824 */ /* 0x000fe200078e0213 */
        /* <DEDUP_REMOVED lines=44> */
[----:B------:R-:W-:Y:S02]  /*3f30*/  SEL R201, R29, R4, !P2 ;  /* 0x000000041dc97207 */ /* 0x000fe40005000000 */
[-C--:B------:R-:W-:Y:S02]  /*3f40*/  LEA R16, P2, R15, R196.reuse, 0x1 ;  /* 0x000000c40f107211 */ /* 0x080fe400078408ff */
[----:B------:R-:W-:Y:S02]  /*3f50*/  LEA R30, P6, R19, R196, 0x1 ;  /* 0x000000c4131e7211 */ /* 0x000fe400078c08ff */
[----:B------:R-:W-:Y:S02]  /*3f60*/  PRMT R27, RZ, 0x7610, R27 ;  /* 0x00007610ff1b7816 */ /* 0x000fe4000000001b */
[----:B------:R-:W-:Y:S02]  /*3f70*/  LOP3.LUT R181, R3, 0x1a, RZ, 0xfc, !PT ;  /* 0x0000001a03b57812 */ /* 0x000fe400078efcff */
[----:B------:R-:W-:-:S02]  /*3f80*/  LEA.HI.X.SX32 R17, R15, R44, 0x1, P2 ;  /* 0x0000002c0f117211 */ /* 0x000fc400010f0eff */
[----:B------:R-:W-:Y:S02]  /*3f90*/  PRMT R29, RZ, 0x7610, R29 ;  /* 0x00007610ff1d7816 */ /* 0x000fe4000000001d */
[----:B------:R-:W-:Y:S01]  /*3fa0*/  LOP3.LUT R183, R3, 0x12, RZ, 0xfc, !PT ;  /* 0x0000001203b77812 */ /* 0x000fe200078efcff */
[----:B------:R1:W3:Y:S01]  /*3fb0*/  @P3 LDG.E.U16 R27, desc[UR26][R16.64] ;  /* 0x0000001a101b3981 */ /* 0x0002e2000c1e1500 */
[----:B------:R-:W-:Y:S02]  /*3fc0*/  LEA.HI.X.SX32 R31, R19, R44, 0x1, P6 ;  /* 0x0000002c131f7211 */ /* 0x000fe400030f0eff */
[-C--:B------:R-:W-:Y:S02]  /*3fd0*/  ISETP.LT.AND P2, PT, R181, R28.reuse, P0 ;  /* 0x0000001cb500720c */ /* 0x080fe40000741270 */
[----:B------:R-:W-:Y:S01]  /*3fe0*/  ISETP.LT.AND P3, PT, R183, R28, P0 ;  /* 0x0000001cb700720c */ /* 0x000fe20000761270 */
[----:B------:R5:W2:Y:S01]  /*3ff0*/  @P5 LDG.E.U16 R29, desc[UR26][R30.64] ;  /* 0x0000001a1e1d5981 */ /* 0x000aa2000c1e1500 */
[----:B------:R-:W-:-:S02]  /*4000*/  LEA R32, P6, R35, R196, 0x1 ;  /* 0x000000c423207211 */ /* 0x000fc400078c08ff */
[----:B------:R-:W-:Y:S02]  /*4010*/  LEA R18, P5, R9, R196, 0x1 ;  /* 0x000000c409127211 */ /* 0x000fe400078a08ff */
[----:B------:R-:W-:Y:S02]  /*4020*/  LOP3.LUT R185, R3, 0xc, RZ, 0xfc, !PT ;  /* 0x0000000c03b97812 */ /* 0x000fe400078efcff */
[----:B------:R-:W-:Y:S02]  /*4030*/  PRMT R12, RZ, 0x7610, R12 ;  /* 0x00007610ff0c7816 */ /* 0x000fe4000000000c */
[-C--:B------:R-:W-:Y:S02]  /*4040*/  LEA.HI.X.SX32 R33, R35, R44.reuse, 0x1, P6 ;  /* 0x0000002c23217211 */ /* 0x080fe400030f0eff */
[----:B------:R-:W-:Y:S02]  /*4050*/  LEA.HI.X.SX32 R19, R9, R44, 0x1, P5 ;  /* 0x0000002c09137211 */ /* 0x000fe400028f0eff */
[----:B------:R-:W-:Y:S01]  /*4060*/  PRMT R10, RZ, 0x7610, R10 ;  /* 0x00007610ff0a7816 */ /* 0x000fe2000000000a */
[----:B------:R-:W2:Y:S01]  /*4070*/  @P2 LDG.E.U16 R12, desc[UR26][R32.64] ;  /* 0x0000001a200c2981 */ /* 0x000ea2000c1e1500 */
[----:B------:R-:W-:-:S02]  /*4080*/  ISETP.LT.AND P5, PT, R185, R28, P0 ;  /* 0x0000001cb900720c */ /* 0x000fc400007a1270 */
[----:B------:R-:W-:Y:S02]  /*4090*/  LOP3.LUT R187, R3, 0x14, RZ, 0xfc, !PT ;  /* 0x0000001403bb7812 */ /* 0x000fe400078efcff */
[----:B-1----:R-:W-:Y:S01]  /*40a0*/  LEA R16, P2, R13, R196, 0x1 ;  /* 0x000000c40d107211 */ /* 0x002fe200078408ff */
[----:B------:R1:W2:Y:S01]  /*40b0*/  @P3 LDG.E.U16 R10, desc[UR26][R18.64] ;  /* 0x0000001a120a3981 */ /* 0x0002a2000c1e1500 */
[----:B------:R-:W-:Y:S02]  /*40c0*/  PRMT R6, RZ, 0x7610, R6 ;  /* 0x00007610ff067816 */ /* 0x000fe40000000006 */
[----:B------:R-:W-:Y:S01]  /*40d0*/  ISETP.LT.AND P3, PT, R187, R28, P0 ;  /* 0x0000001cbb00720c */ /* 0x000fe20000761270 */
[----:B------:R-:W-:Y:S01]  /*40e0*/  IMAD R35, R168, 0x2, R35 ;  /* 0x00000002a8237824 */ /* 0x000fe200078e0223 */
[----:B------:R-:W-:Y:S02]  /*40f0*/  LEA.HI.X.SX32 R17, R13, R44, 0x1, P2 ;  /* 0x0000002c0d117211 */ /* 0x000fe400010f0eff */
[----:B------:R-:W-:-:S02]  /*4100*/  LOP3.LUT R189, R3, 0x1c, RZ, 0xfc, !PT ;  /* 0x0000001c03bd7812 */ /* 0x000fc400078efcff */
[----:B-----5:R-:W-:Y:S01]  /*4110*/  LEA R30, P6, R11, R196, 0x1 ;  /* 0x000000c40b1e7211 */ /* 0x020fe200078c08ff */
[----:B------:R5:W2:Y:S01]  /*4120*/  @P5 LDG.E.U16 R6, desc[UR26][R16.64] ;  /* 0x0000001a10065981 */ /* 0x000aa2000c1e1500 */
[----:B------:R-:W-:Y:S02]  /*4130*/  ISETP.LT.AND P2, PT, R189, R28, P0 ;  /* 0x0000001cbd00720c */ /* 0x000fe40000741270 */
[----:B-1----:R-:W-:Y:S02]  /*4140*/  LEA R18, P5, R35, R196, 0x1 ;  /* 0x000000c423127211 */ /* 0x002fe400078a08ff */
[----:B------:R-:W-:Y:S02]  /*4150*/  PRMT R4, RZ, 0x7610, R4 ;  /* 0x00007610ff047816 */ /* 0x000fe40000000004 */
[-C--:B------:R-:W-:Y:S02]  /*4160*/  LEA.HI.X.SX32 R31, R11, R44.reuse, 0x1, P6 ;  /* 0x0000002c0b1f7211 */ /* 0x080fe400030f0eff */
[----:B------:R-:W-:Y:S01]  /*4170*/  LOP3.LUT R172, R132, 0x1f, RZ, 0xc0, !PT ;  /* 0x0000001f84ac7812 */ /* 0x000fe200078ec0ff */
[----:B-----5:R-:W-:Y:S01]  /*4180*/  IMAD R17, R168, 0x2, R35 ;  /* 0x00000002a8117824 */ /* 0x020fe200078e0223 */
[----:B------:R-:W-:Y:S01]  /*4190*/  LEA.HI.X.SX32 R19, R35, R44, 0x1, P5 ;  /* 0x0000002c23137211 */ /* 0x000fe200028f0eff */
[----:B------:R1:W5:Y:S01]  /*41a0*/  @P3 LDG.E.U16 R4, desc[UR26][R30.64] ;  /* 0x0000001a1e043981 */ /* 0x000362000c1e1500 */
[----:B------:R-:W-:Y:S01]  /*41b0*/  LEA R32, P5, R53, R196, 0x1 ;  /* 0x000000c435207211 */ /* 0x000fe200078a08ff */
[----:B0-----:R-:W-:Y:S01]  /*41c0*/  IMAD R61, R75, UR4, RZ ;  /* 0x000000044b3d7c24 */ /* 0x001fe2000f8e02ff */
[----:B------:R-:W-:Y:S01]  /*41d0*/  PRMT R8, RZ, 0x7610, R8 ;  /* 0x00007610ff087816 */ /* 0x000fe20000000008 */
[----:B------:R-:W-:Y:S01]  /*41e0*/  IMAD R22, R172, R169, RZ ;  /* 0x000000a9ac167224 */ /* 0x000fe200078e02ff */
[----:B------:R-:W-:Y:S01]  /*41f0*/  LEA.HI.X.SX32 R33, R53, R44, 0x1, P5 ;  /* 0x0000002c35217211 */ /* 0x000fe200028f0eff */
[----:B------:R-:W-:Y:S01]  /*4200*/  IMAD R75, R85, UR4, RZ ;  /* 0x00000004554b7c24 */ /* 0x000fe2000f8e02ff */
[-C--:B------:R-:W-:Y:S01]  /*4210*/  LEA R16, P6, R17, R196.reuse, 0x1 ;  /* 0x000000c411107211 */ /* 0x080fe200078c08ff */
[----:B------:R-:W-:Y:S01]  /*4220*/  IMAD R57, R71, UR4, RZ ;  /* 0x0000000447397c24 */ /* 0x000fe2000f8e02ff */
[----:B------:R0:W2:Y:S01]  /*4230*/  @P2 LDG.E.U16 R8, desc[UR26][R18.64] ;  /* 0x0000001a12082981 */ /* 0x0000a2000c1e1500 */
[-C--:B-1----:R-:W-:Y:S01]  /*4240*/  LEA R30, P3, R55, R196.reuse, 0x1 ;  /* 0x000000c4371e7211 */ /* 0x082fe200078608ff */
[----:B------:R-:W-:Y:S01]  /*4250*/  IMAD R85, R36, UR4, RZ ;  /* 0x0000000424557c24 */ /* 0x000fe2000f8e02ff */
[----:B------:R-:W-:Y:S01]  /*4260*/  LEA R36, P5, R49, R196, 0x1 ;  /* 0x000000c431247211 */ /* 0x000fe200078a08ff */
[----:B------:R-:W-:Y:S01]  /*4270*/  IMAD R71, R81, UR4, RZ ;  /* 0x0000000451477c24 */ /* 0x000fe2000f8e02ff */
[----:B------:R-:W-:Y:S01]  /*4280*/  LEA.HI.X.SX32 R31, R55, R44, 0x1, P3 ;  /* 0x0000002c371f7211 */ /* 0x000fe200018f0eff */
[----:B------:R-:W-:-:S02]  /*4290*/  IMAD R63, R77, UR4, RZ ;  /* 0x000000044d3f7c24 */ /* 0x000fc4000f8e02ff */
[----:B------:R-:W-:Y:S01]  /*42a0*/  IMAD R81, R34, UR4, RZ ;  /* 0x0000000422517c24 */ /* 0x000fe2000f8e02ff */
[----:B------:R-:W-:Y:S01]  /*42b0*/  LEA R34, P3, R51, R196, 0x1 ;  /* 0x000000c433227211 */ /* 0x000fe200078608ff */
[----:B------:R-:W-:Y:S01]  /*42c0*/  IMAD R39, R64, UR4, RZ ;  /* 0x0000000440277c24 */ /* 0x000fe2000f8e02ff */
[----:B------:R-:W-:Y:S01]  /*42d0*/  LEA R166, P2, R22, UR10, 0x1 ;  /* 0x0000000a16a67c11 */ /* 0x000fe2000f8408ff */
[----:B------:R-:W-:Y:S01]  /*42e0*/  IMAD R77, R87, UR4, RZ ;  /* 0x00000004574d7c24 */ /* 0x000fe2000f8e02ff */
[----:B------:R-:W-:Y:S01]  /*42f0*/  LEA.HI.X.SX32 R17, R17, R44, 0x1, P6 ;  /* 0x0000002c11117211 */ /* 0x000fe200030f0eff */
[----:B------:R-:W-:Y:S01]  /*4300*/  IMAD R41, R65, UR4, RZ ;  /* 0x0000000441297c24 */ /* 0x000fe2000f8e02ff */
[----:B0-----:R-:W-:Y:S01]  /*4310*/  LEA R18, P6, R5, R196, 0x1 ;  /* 0x000000c405127211 */ /* 0x001fe200078c08ff */
[----:B------:R-:W-:Y:S01]  /*4320*/  IMAD R87, R37, UR4, RZ ;  /* 0x0000000425577c24 */ /* 0x000fe2000f8e02ff */
[----:B------:R-:W-:Y:S01]  /*4330*/  LEA.HI.X.SX32 R37, R49, R44, 0x1, P5 ;  /* 0x0000002c31257211 */ /* 0x000fe200028f0eff */
[----:B------:R-:W-:Y:S01]  /*4340*/  IMAD R65, R79, UR4, RZ ;  /* 0x000000044f417c24 */ /* 0x000fe2000f8e02ff */
[----:B------:R-:W-:Y:S01]  /*4350*/  LEA R196, P5, R23, R196, 0x1 ;  /* 0x000000c417c47211 */ /* 0x000fe200078a08ff */
[----:B------:R-:W-:Y:S01]  /*4360*/  IMAD R43, R66, UR4, RZ ;  /* 0x00000004422b7c24 */ /* 0x000fe2000f8e02ff */
[----:B------:R-:W-:Y:S01]  /*4370*/  LEA.HI.X.SX32 R35, R51, R44, 0x1, P3 ;  /* 0x0000002c33237211 */ /* 0x000fe200018f0eff */
[----:B------:R-:W-:Y:S01]  /*4380*/  IMAD R79, R89, UR4, RZ ;  /* 0x00000004594f7c24 */ /* 0x000fe2000f8e02ff */
[----:B------:R-:W-:Y:S01]  /*4390*/  LEA.HI.X.SX32 R22, R22, UR11, 0x1, P2 ;  /* 0x0000000b16167c11 */ /* 0x000fe200090f0eff */
        /* <DEDUP_REMOVED lines=8> */
[----:B------:R-:W-:Y:S01]  /*4420*/  LEA.HI.X.SX32 R39, R39, R22, 0x1, P3 ;  /* 0x0000001627277211 */ /* 0x000fe200018f0eff */
[----:B------:R-:W-:Y:S01]  /*4430*/  IMAD R91, R93, UR4, RZ ;  /* 0x000000045d5b7c24 */ /* 0x000fe2000f8e02ff */
[----:B------:R-:W-:Y:S01]  /*4440*/  LEA.HI.X.SX32 R19, R5, R44, 0x1, P6 ;  /* 0x0000002c05137211 */ /* 0x000fe200030f0eff */
[----:B------:R-:W-:Y:S01]  /*4450*/  IMAD R93, R40, UR4, RZ ;  /* 0x00000004285d7c24 */ /* 0x000fe2000f8e02ff */
[-C--:B------:R-:W-:Y:S01]  /*4460*/  LEA R40, P3, R41, R166.reuse, 0x1 ;  /* 0x000000a629287211 */ /* 0x080fe200078608ff */
[----:B------:R-:W-:Y:S01]  /*4470*/  IMAD R47, R69, UR4, RZ ;  /* 0x00000004452f7c24 */ /* 0x000fe2000f8e02ff */
[----:B------:R-:W-:Y:S02]  /*4480*/  LEA R44, P6, R45, R166, 0x1 ;  /* 0x000000a62d2c7211 */ /* 0x000fe400078c08ff */
[----:B------:R-:W-:-:S02]  /*4490*/  LEA.HI.X.SX32 R43, R43, R22, 0x1, P5 ;  /* 0x000000162b2b7211 */ /* 0x000fc400028f0eff */
[----:B------:R-:W-:Y:S02]  /*44a0*/  LEA R48, P5, R57, R166, 0x1 ;  /* 0x000000a639307211 */ /* 0x000fe400078a08ff */
[----:B------:R-:W-:Y:S02]  /*44b0*/  LEA.HI.X.SX32 R41, R41, R22, 0x1, P3 ;  /* 0x0000001629297211 */ /* 0x000fe400018f0eff */
[----:B------:R-:W-:Y:S02]  /*44c0*/  LEA R46, P3, R47, R166, 0x1 ;  /* 0x000000a62f2e7211 */ /* 0x000fe400078608ff */
[----:B------:R-:W-:Y:S02]  /*44d0*/  LEA.HI.X.SX32 R45, R45, R22, 0x1, P6 ;  /* 0x000000162d2d7211 */ /* 0x000fe400030f0eff */
[----:B------:R-:W-:Y:S01]  /*44e0*/  LEA R50, P6, R59, R166, 0x1 ;  /* 0x000000a63b327211 */ /* 0x000fe200078c08ff */
[----:B------:R-:W-:Y:S01]  /*44f0*/  IMAD R69, R26, UR4, RZ ;  /* 0x000000041a457c24 */ /* 0x000fe2000f8e02ff */
[----:B------:R-:W-:-:S02]  /*4500*/  LEA.HI.X.SX32 R49, R57, R22, 0x1, P5 ;  /* 0x0000001639317211 */ /* 0x000fc400028f0eff */
[----:B------:R-:W-:Y:S01]  /*4510*/  LEA R54, P5, R63, R166, 0x1 ;  /* 0x000000a63f367211 */ /* 0x000fe200078a08ff */
[----:B------:R-:W-:Y:S01]  /*4520*/  IMAD R67, R24, UR4, RZ ;  /* 0x0000000418437c24 */ /* 0x000fe2000f8e02ff */
[----:B------:R-:W-:Y:S02]  /*4530*/  LEA.HI.X.SX32 R47, R47, R22, 0x1, P3 ;  /* 0x000000162f2f7211 */ /* 0x000fe400018f0eff */
[----:B------:R-:W-:Y:S02]  /*4540*/  LEA R52, P3, R61, R166, 0x1 ;  /* 0x000000a63d347211 */ /* 0x000fe400078608ff */
[----:B------:R-:W-:Y:S02]  /*4550*/  LEA.HI.X.SX32 R51, R59, R22, 0x1, P6 ;  /* 0x000000163b337211 */ /* 0x000fe400030f0eff */
[----:B------:R-:W-:Y:S02]  /*4560*/  LEA R56, P6, R65, R166, 0x1 ;  /* 0x000000a641387211 */ /* 0x000fe400078c08ff */
[----:B------:R-:W-:-:S02]  /*4570*/  LEA.HI.X.SX32 R55, R63, R22, 0x1, P5 ;  /* 0x000000163f377211 */ /* 0x000fc400028f0eff */
[----:B------:R-:W-:Y:S02]  /*4580*/  LEA R60, P5, R69, R166, 0x1 ;  /* 0x000000a6453c7211 */ /* 0x000fe400078a08ff */
        /* <DEDUP_REMOVED lines=18> */
[----:B------:R-:W-:Y:S01]  /*46b0*/  LEA.HI.X.SX32 R71, R79, R22, 0x1, P3 ;  /* 0x000000164f477211 */ /* 0x000fe200018f0eff */
[----:B------:R-:W-:Y:S01]  /*46c0*/  IMAD R95, R95, UR4, RZ ;  /* 0x000000045f5f7c24 */ /* 0x000fe2000f8e02ff */
[----:B------:R-:W-:Y:S02]  /*46d0*/  LEA R76, P3, R85, R166, 0x1 ;  /* 0x000000a6554c7211 */ /* 0x000fe400078608ff */
[----:B------:R-:W-:Y:S02]  /*46e0*/  LEA.HI.X.SX32 R75, R83, R22, 0x1, P6 ;  /* 0x00000016534b7211 */ /* 0x000fe400030f0eff */
[----:B------:R-:W-:Y:S01]  /*46f0*/  LEA R80, P6, R89, R166, 0x1 ;  /* 0x000000a659507211 */ /* 0x000fe200078c08ff */
[----:B------:R-:W-:Y:S01]  /*4700*/  IMAD R99, R99, UR4, RZ ;  /* 0x0000000463637c24 */ /* 0x000fe2000f8e02ff */
[----:B------:R-:W-:-:S02]  /*4710*/  LEA.HI.X.SX32 R79, R87, R22, 0x1, P5 ;  /* 0x00000016574f7211 */ /* 0x000fc400028f0eff */
[----:B------:R-:W-:Y:S01]  /*4720*/  LEA R84, P5, R93, R166, 0x1 ;  /* 0x000000a65d547211 */ /* 0x000fe200078a08ff */
[----:B------:R-:W-:Y:S01]  /*4730*/  IMAD R97, R97, UR4, RZ ;  /* 0x0000000461617c24 */ /* 0x000fe2000f8e02ff */
        /* <DEDUP_REMOVED lines=111> */
[----:B------:R-:W-:Y:S01]  /*4e30*/  LEA R160, P6, R161, R166, 0x1 ;  /* 0x000000a6a1a07211 */ /* 0x000fe200078c08ff */
[----:B------:R-:W-:Y:S01]  /*4e40*/  IMAD R201, R201, UR4, RZ ;  /* 0x00000004c9c97c24 */ /* 0x000fe2000f8e02ff */
[----:B------:R-:W-:-:S02]  /*4e50*/  LOP3.LUT R193, R3, 0x16, RZ, 0xfc, !PT ;  /* 0x0000001603c17812 */ /* 0x000fc400078efcff */
[----:B------:R-:W-:Y:S02]  /*4e60*/  LEA.HI.X.SX32 R159, R159, R22, 0x1, P5 ;  /* 0x000000169f9f7211 */ /* 0x000fe400028f0eff */
[----:B------:R-:W-:Y:S02]  /*4e70*/  SHF.R.S32.HI R167, RZ, 0x6, R132 ;  /* 0x00000006ffa77819 */ /* 0x000fe40000011484 */
[----:B------:R-:W-:Y:S02]  /*4e80*/  LEA R164, P5, R165, R166, 0x1 ;  /* 0x000000a6a5a47211 */ /* 0x000fe400078a08ff */
[----:B------:R-:W-:Y:S01]  /*4e90*/  LEA.HI.X.SX32 R157, R157, R22, 0x1, P3 ;  /* 0x000000169d9d7211 */ /* 0x000fe200018f0eff */
[----:B------:R-:W-:Y:S01]  /*4ea0*/  IMAD.SHL.U32 R174, R14, 0x2, RZ ;  /* 0x000000020eae7824 */ /* 0x000fe200078e00ff */
[----:B------:R-:W-:Y:S02]  /*4eb0*/  LOP3.LUT R191, R3, 0xe, RZ, 0xfc, !PT ;  /* 0x0000000e03bf7812 */ /* 0x000fe400078efcff */
[----:B------:R-:W-:-:S02]  /*4ec0*/  LEA R162, P3, R163, R166, 0x1 ;  /* 0x000000a6a3a27211 */ /* 0x000fc400078608ff */
[----:B------:R-:W-:Y:S02]  /*4ed0*/  LEA.HI.X.SX32 R161, R161, R22, 0x1, P6 ;  /* 0x00000016a1a17211 */ /* 0x000fe400030f0eff */
[----:B------:R-:W-:Y:S02]  /*4ee0*/  LOP3.LUT R195, R3, 0x1e, RZ, 0xfc, !PT ;  /* 0x0000001e03c37812 */ /* 0x000fe400078efcff */
[----:B------:R-:W-:Y:S02]  /*4ef0*/  ISETP.LT.AND P6, PT, R193, R28, P0 ;  /* 0x0000001cc100720c */ /* 0x000fe400007c1270 */
[----:B------:R-:W-:Y:S02]  /*4f00*/  SGXT R167, R167, 0x1 ;  /* 0x00000001a7a7781a */ /* 0x000fe40000000200 */
[----:B------:R-:W-:Y:S02]  /*4f10*/  LEA.HI.X.SX32 R165, R165, R22, 0x1, P5 ;  /* 0x00000016a5a57211 */ /* 0x000fe400028f0eff */
[----:B------:R-:W-:-:S02]  /*4f20*/  LEA R166, P5, R201, R166, 0x1 ;  /* 0x000000a6c9a67211 */ /* 0x000fc400078a08ff */
[----:B------:R-:W-:Y:S02]  /*4f30*/  ISETP.LT.AND P2, PT, R191, R28, P0 ;  /* 0x0000001cbf00720c */ /* 0x000fe40000741270 */
[----:B------:R-:W-:Y:S02]  /*4f40*/  LEA.HI.X.SX32 R163, R163, R22, 0x1, P3 ;  /* 0x00000016a3a37211 */ /* 0x000fe400018f0eff */
[----:B------:R-:W-:Y:S02]  /*4f50*/  ISETP.LT.AND P3, PT, R195, R28, P0 ;  /* 0x0000001cc300720c */ /* 0x000fe40000761270 */
[----:B------:R-:W-:Y:S02]  /*4f60*/  LOP3.LUT R174, R174, 0x90, R167, 0x78, !PT ;  /* 0x00000090aeae7812 */ /* 0x000fe400078e78a7 */
[----:B------:R-:W-:Y:S02]  /*4f70*/  LEA.HI.X.SX32 R167, R201, R22, 0x1, P5 ;  /* 0x00000016c9a77211 */ /* 0x000fe400028f0eff */
[----:B------:R-:W-:-:S02]  /*4f80*/  PRMT R22, RZ, 0x7610, R22 ;  /* 0x00007610ff167816 */ /* 0x000fc40000000016 */
[----:B------:R-:W-:Y:S02]  /*4f90*/  PRMT R14, RZ, 0x7610, R14 ;  /* 0x00007610ff0e7816 */ /* 0x000fe4000000000e */
[----:B------:R-:W-:Y:S01]  /*4fa0*/  PRMT R24, RZ, 0x7610, R24 ;  /* 0x00007610ff187816 */ /* 0x000fe20000000018 */
[----:B------:R-:W-:-:S04]  /*4fb0*/  @!UP1 UIADD3 UR4, UPT, UPT, -UR6, 0x100000, URZ ;  /* 0x0010000006049890 */ /* 0x000fc8000fffe1ff */
[----:B------:R-:W-:Y:S02]  /*4fc0*/  @!UP1 USHF.L.U32 UR5, UR4, 0xb, URZ ;  /* 0x0000000b04059899 */ /* 0x000fe400080006ff */
[----:B------:R-:W-:Y:S01]  /*4fd0*/  @!UP1 USHF.L.U32 UR4, UR4, 0x1, URZ ;  /* 0x0000000104049899 */ /* 0x000fe200080006ff */
[----:B------:R0:W2:Y:S04]  /*4fe0*/  @P6 LDG.E.U16 R22, desc[UR26][R196.64] ;  /* 0x0000001ac4166981 */ /* 0x0000a8000c1e1500 */
[----:B------:R-:W2:Y:S01]  /*4ff0*/  @P2 LDG.E.U16 R14, desc[UR26][R18.64] ;  /* 0x0000001a120e2981 */ /* 0x000ea2000c1e1500 */
[----:B------:R-:W-:-:S03]  /*5000*/  ISETP.LT.AND P2, PT, R3, R28, P0 ;  /* 0x0000001c0300720c */ /* 0x000fc60000741270 */
[----:B------:R1:W2:Y:S01]  /*5010*/  @P3 LDG.E.U16 R24, desc[UR26][R16.64] ;  /* 0x0000001a10183981 */ /* 0x0002a2000c1e1500 */
[----:B0-----:R-:W-:Y:S01]  /*5020*/  LOP3.LUT R197, R3, 0x2, RZ, 0xfc, !PT ;  /* 0x0000000203c57812 */ /* 0x001fe200078efcff */
[----:B------:R-:W-:-:S03]  /*5030*/  VOTEU.ALL UP1, P1 ;  /* 0x0000000000ff7886 */ /* 0x000fc60000820000 */
[----:B------:R-:W-:Y:S02]  /*5040*/  ISETP.LT.AND P3, PT, R197, R28, P0 ;  /* 0x0000001cc500720c */ /* 0x000fe40000761270 */
[----:B------:R-:W-:Y:S01]  /*5050*/  PRMT R26, RZ, 0x7610, R26 ;  /* 0x00007610ff1a7816 */ /* 0x000fe2000000001a */
[----:B------:R0:W0:Y:S01]  /*5060*/  @!UP1 SYNCS.EXCH.64 URZ, [UR13+0xa008], UR4 ;  /* 0x00a008040dff95b2 */ /* 0x0000220008000100 */
[----:B------:R-:W-:Y:S01]  /*5070*/  PRMT R216, RZ, 0x7610, R216 ;  /* 0x00007610ffd87816 */ /* 0x000fe200000000d8 */
[----:B----4-:R4:W-:Y:S01]  /*5080*/  STS.U16 [R174+UR13+0x8800], R199 ;  /* 0x008800c7ae007988 */ /* 0x0109e2000800040d */
[----:B------:R-:W-:-:S03]  /*5090*/  LOP3.LUT R201, R3, 0x6, RZ, 0xfc, !PT ;  /* 0x0000000603c97812 */ /* 0x000fc600078efcff */
[----:B------:R-:W3:Y:S04]  /*50a0*/  @P2 LDG.E.U16 R26, desc[UR26][R30.64] ;  /* 0x0000001a1e1a2981 */ /* 0x000ee8000c1e1500 */
[----:B------:R-:W3:Y:S01]  /*50b0*/  @P3 LDG.E.U16 R216, desc[UR26][R32.64] ;  /* 0x0000001a20d83981 */ /* 0x000ee2000c1e1500 */
[----:B----4-:R-:W-:Y:S02]  /*50c0*/  LOP3.LUT R199, R3, 0x4, RZ, 0xfc, !PT ;  /* 0x0000000403c77812 */ /* 0x010fe400078efcff */
[-C--:B------:R-:W-:Y:S02]  /*50d0*/  ISETP.LT.AND P3, PT, R201, R28.reuse, P0 ;  /* 0x0000001cc900720c */ /* 0x080fe40000761270 */
[-C--:B------:R-:W-:Y:S02]  /*50e0*/  ISETP.LT.AND P2, PT, R199, R28.reuse, P0 ;  /* 0x0000001cc700720c */ /* 0x080fe40000741270 */
[----:B------:R-:W-:-:S02]  /*50f0*/  ISETP.LT.AND P0, PT, R172, R28, P0 ;  /* 0x0000001cac00720c */ /* 0x000fc40000701270 */
[----:B------:R-:W-:Y:S02]  /*5100*/  PRMT R218, RZ, 0x7610, R218 ;  /* 0x00007610ffda7816 */ /* 0x000fe400000000da */
[----:B------:R-:W-:Y:S02]  /*5110*/  PRMT R244, RZ, 0x7610, R244 ;  /* 0x00007610fff47816 */ /* 0x000fe400000000f4 */
[----:B-1----:R-:W-:-:S04]  /*5120*/  PRMT R16, RZ, 0x7610, R16 ;  /* 0x00007610ff107816 */ /* 0x002fc80000000010 */
[----:B------:R-:W4:Y:S04]  /*5130*/  @P3 LDG.E.U16 R244, desc[UR26][R36.64] ;  /* 0x0000001a24f43981 */ /* 0x000f28000c1e1500 */
[----:B------:R-:W4:Y:S04]  /*5140*/  @P2 LDG.E.U16 R218, desc[UR26][R34.64] ;  /* 0x0000001a22da2981 */ /* 0x000f28000c1e1500 */
[----:B------:R-:W4:Y:S01]  /*5150*/  @P0 LDG.E.U16 R16, desc[UR26][R54.64] ;  /* 0x0000001a36100981 */ /* 0x000f22000c1e1500 */
[----:B------:R-:W-:-:S06]  /*5160*/  PRMT R246, RZ, 0x7610, R246 ;  /* 0x00007610fff67816 */ /* 0x000fcc00000000f6 */
[----:B------:R-:W4:Y:S01]  /*5170*/  @P0 LDG.E.U16 R246, desc[UR26][R38.64] ;  /* 0x0000001a26f60981 */ /* 0x000f22000c1e1500 */
[----:B------:R-:W-:Y:S02]  /*5180*/  PRMT R248, RZ, 0x7610, R248 ;  /* 0x00007610fff87816 */ /* 0x000fe400000000f8 */
[----:B------:R-:W-:Y:S02]  /*5190*/  PRMT R250, RZ, 0x7610, R250 ;  /* 0x00007610fffa7816 */ /* 0x000fe400000000fa */
[----:B------:R-:W-:Y:S02]  /*51a0*/  PRMT R252, RZ, 0x7610, R252 ;  /* 0x00007610fffc7816 */ /* 0x000fe400000000fc */
[----:B------:R-:W-:Y:S01]  /*51b0*/  PRMT R17, RZ, 0x7610, R17 ;  /* 0x00007610ff117816 */ /* 0x000fe20000000011 */
[----:B------:R-:W4:Y:S01]  /*51c0*/  @P0 LDG.E.U16 R248, desc[UR26][R42.64] ;  /* 0x0000001a2af80981 */ /* 0x000f22000c1e1500 */
[----:B------:R-:W-:Y:S02]  /*51d0*/  PRMT R19, RZ, 0x7610, R19 ;  /* 0x00007610ff137816 */ /* 0x000fe40000000013 */
[----:B------:R-:W-:Y:S01]  /*51e0*/  PRMT R18, RZ, 0x7610, R18 ;  /* 0x00007610ff127816 */ /* 0x000fe20000000012 */
[----:B------:R-:W4:Y:S01]  /*51f0*/  @P0 LDG.E.U16 R250, desc[UR26][R46.64] ;  /* 0x0000001a2efa0981 */ /* 0x000f22000c1e1500 */
[----:B------:R-:W-:-:S02]  /*5200*/  PRMT R220, RZ, 0x7610, R220 ;  /* 0x00007610ffdc7816 */ /* 0x000fc400000000dc */
[----:B------:R-:W-:Y:S01]  /*5210*/  PRMT R222, RZ, 0x7610, R222 ;  /* 0x00007610ffde7816 */ /* 0x000fe200000000de */
[----:B------:R-:W4:Y:S01]  /*5220*/  @P0 LDG.E.U16 R252, desc[UR26][R50.64] ;  /* 0x0000001a32fc0981 */ /* 0x000f22000c1e1500 */
        /* <DEDUP_REMOVED lines=80> */
[----:B------:R-:W4:Y:S04]  /*5730*/  @P0 LDG.E.U16 R227, desc[UR26][R164.64] ;  /* 0x0000001aa4e30981 */ /* 0x000f28000c1e1500 */
        /* <DEDUP_REMOVED lines=31> */
[----:B------:R-:W4:Y:S01]  /*5930*/  @P0 LDG.E.U16 R214, desc[UR26][R166.64] ;  /* 0x0000001aa6d60981 */ /* 0x000f22000c1e1500 */
[----:B------:R-:W-:-:S03]  /*5940*/  LOP3.LUT R170, R174, 0x20, RZ, 0x3c, !PT ;  /* 0x00000020aeaa7812 */ /* 0x000fc600078e3cff */
[----:B--2---:R1:W-:Y:S04]  /*5950*/  STS.U16 [R174+UR13+0x8400], R133 ;  /* 0x00840085ae007988 */ /* 0x0043e8000800040d */
[----:B------:R2:W-:Y:S01]  /*5960*/  STS.U16 [R174+UR13+0x8c00], R29 ;  /* 0x008c001dae007988 */ /* 0x0005e2000800040d */
[----:B-1----:R-:W-:-:S03]  /*5970*/  LOP3.LUT R133, R174, 0x40, RZ, 0x3c, !PT ;  /* 0x00000040ae857812 */ /* 0x002fc600078e3cff */
[----:B---3--:R-:W-:Y:S04]  /*5980*/  STS.U16 [R174+UR13+0x8000], R26 ;  /* 0x0080001aae007988 */ /* 0x008fe8000800040d */
[----:B------:R-:W-:Y:S04]  /*5990*/  STS.U16 [R170+UR13+0x8500], R27 ;  /* 0x0085001baa007988 */ /* 0x000fe8000800040d */
[----:B------:R-:W-:Y:S04]  /*59a0*/  STS.U16 [R170+UR13+0x8d00], R12 ;  /* 0x008d000caa007988 */ /* 0x000fe8000800040d */
[----:B------:R-:W-:Y:S04]  /*59b0*/  STS.U16 [R170+UR13+0x8900], R10 ;  /* 0x0089000aaa007988 */ /* 0x000fe8000800040d */
[----:B------:R-:W-:Y:S01]  /*59c0*/  STS.U16 [R170+UR13+0x8100], R216 ;  /* 0x008100d8aa007988 */ /* 0x000fe2000800040d */
[----:B--2---:R-:W-:-:S03]  /*59d0*/  LOP3.LUT R29, R174, 0x60, RZ, 0x3c, !PT ;  /* 0x00000060ae1d7812 */ /* 0x004fc600078e3cff */
[----:B-----5:R1:W-:Y:S01]  /*59e0*/  STS.U16 [R133+UR13+0x8a00], R4 ;  /* 0x008a000485007988 */ /* 0x0203e2000800040d */
[----:B------:R-:W-:-:S03]  /*59f0*/  LEA R242, P0, R25, R20, 0x1 ;  /* 0x0000001419f27211 */ /* 0x000fc600078008ff */
[----:B------:R2:W-:Y:S01]  /*5a00*/  STS.U16 [R133+UR13+0x8e00], R8 ;  /* 0x008e000885007988 */ /* 0x0005e2000800040d */
[----:B-1----:R-:W-:-:S03]  /*5a10*/  SHF.R.S32.HI R4, RZ, 0x1f, R21 ;  /* 0x0000001fff047819 */ /* 0x002fc60000011415 */
[----:B------:R1:W-:Y:S01]  /*5a20*/  STS.U16 [R133+UR13+0x8600], R6 ;  /* 0x0086000685007988 */ /* 0x0003e2000800040d */
[----:B------:R-:W-:Y:S02]  /*5a30*/  SHF.L.U64.HI R21, R21, 0x1, R4 ;  /* 0x0000000115157819 */ /* 0x000fe40000010204 */
[----:B--2---:R-:W-:Y:S01]  /*5a40*/  SHF.R.S32.HI R8, RZ, 0x1f, R25 ;  /* 0x0000001fff087819 */ /* 0x004fe20000011419 */
[----:B----4-:R-:W-:Y:S03]  /*5a50*/  STS.U16 [R133+UR13+0x8200], R218 ;  /* 0x008200da85007988 */ /* 0x010fe6000800040d */
[----:B------:R-:W-:Y:S01]  /*5a60*/  LEA.HI.X R8, R25, R21, R8, 0x1, P0 ;  /* 0x0000001519087211 */ /* 0x000fe200000f0c08 */
[----:B------:R-:W-:Y:S01]  /*5a70*/  STS.U16 [R29+UR13+0x8700], R14 ;  /* 0x0087000e1d007988 */ /* 0x000fe2000800040d */
[----:B-1----:R-:W-:-:S03]  /*5a80*/  SHF.R.S32.HI R6, RZ, 0x1f, R15 ;  /* 0x0000001fff067819 */ /* 0x002fc6000001140f */
[----:B------:R-:W-:Y:S04]  /*5a90*/  STS.U16 [R29+UR13+0x8b00], R22 ;  /* 0x008b00161d007988 */ /* 0x000fe8000800040d */
[----:B------:R-:W-:Y:S04]  /*5aa0*/  STS.U16 [R29+UR13+0x8f00], R24 ;  /* 0x008f00181d007988 */ /* 0x000fe8000800040d */
[----:B------:R-:W-:Y:S04]  /*5ab0*/  STS.U16 [R29+UR13+0x8300], R244 ;  /* 0x008300f41d007988 */ /* 0x000fe8000800040d */
[----:B------:R1:W-:Y:S01]  /*5ac0*/  STS.U16 [R174+UR13+0x800], R16 ;  /* 0x00080010ae007988 */ /* 0x0003e2000800040d */
[----:B------:R-:W-:-:S02]  /*5ad0*/  SHF.R.S32.HI R4, RZ, 0x1f, R13 ;  /* 0x0000001fff047819 */ /* 0x000fc4000001140d */
[----:B-1----:R-:W-:-:S04]  /*5ae0*/  LEA R16, P0, R15, R20, 0x1 ;  /* 0x000000140f107211 */ /* 0x002fc800078008ff */
[-C--:B------:R-:W-:Y:S02]  /*5af0*/  LEA.HI.X R6, R15, R21.reuse, R6, 0x1, P0 ;  /* 0x000000150f067211 */ /* 0x080fe400000f0c06 */
[CC--:B------:R-:W-:Y:S02]  /*5b00*/  LEA R14, P0, R13.reuse, R20.reuse, 0x1 ;  /* 0x000000140d0e7211 */ /* 0x0c0fe400078008ff */
[----:B------:R-:W-:Y:S02]  /*5b10*/  SHF.R.S32.HI R10, RZ, 0x1f, R5 ;  /* 0x0000001fff0a7819 */ /* 0x000fe40000011405 */
[----:B------:R-:W-:Y:S02]  /*5b20*/  LEA.HI.X R4, R13, R21, R4, 0x1, P0 ;  /* 0x000000150d047211 */ /* 0x000fe400000f0c04 */
[----:B------:R-:W-:Y:S02]  /*5b30*/  LEA R12, P0, R5, R20, 0x1 ;  /* 0x00000014050c7211 */ /* 0x000fe400078008ff */
[----:B------:R-:W-:-:S02]  /*5b40*/  SHF.R.S32.HI R22, RZ, 0x1f, R7 ;  /* 0x0000001fff167819 */ /* 0x000fc40000011407 */
[----:B------:R-:W-:Y:S02]  /*5b50*/  LEA.HI.X R5, R5, R21, R10, 0x1, P0 ;  /* 0x0000001505057211 */ /* 0x000fe400000f0c0a */
[----:B------:R-:W-:-:S04]  /*5b60*/  LEA R10, P0, R7, R20, 0x1 ;  /* 0x00000014070a7211 */ /* 0x000fc800078008ff */
[-C--:B------:R-:W-:Y:S02]  /*5b70*/  LEA.HI.X R7, R7, R21.reuse, R22, 0x1, P0 ;  /* 0x0000001507077211 */ /* 0x080fe400000f0c16 */
[----:B------:R-:W-:Y:S02]  /*5b80*/  SHF.R.S32.HI R22, RZ, 0x1f, R9 ;  /* 0x0000001fff167819 */ /* 0x000fe40000011409 */
[CC--:B------:R-:W-:Y:S02]  /*5b90*/  LEA R15, P0, R9.reuse, R20.reuse, 0x1 ;  /* 0x00000014090f7211 */ /* 0x0c0fe400078008ff */
[----:B------:R-:W-:Y:S02]  /*5ba0*/  SHF.R.S32.HI R216, RZ, 0x1f, R11 ;  /* 0x0000001fffd87819 */ /* 0x000fe4000001140b */
[-C--:B------:R-:W-:Y:S02]  /*5bb0*/  LEA.HI.X R9, R9, R21.reuse, R22, 0x1, P0 ;  /* 0x0000001509097211 */ /* 0x080fe400000f0c16 */
[----:B------:R-:W-:Y:S01]  /*5bc0*/  LEA R13, P0, R11, R20, 0x1 ;  /* 0x000000140b0d7211 */ /* 0x000fe200078008ff */
[----:B------:R1:W-:Y:S01]  /*5bd0*/  STS.U16 [R174+UR13], R246 ;  /* 0x000000f6ae007988 */ /* 0x0003e2000800040d */
[----:B------:R-:W-:Y:S01]  /*5be0*/  SHF.R.S32.HI R218, RZ, 0x1f, R23 ;  /* 0x0000001fffda7819 */ /* 0x000fe20000011417 */
[----:B------:R-:W-:Y:S01]  /*5bf0*/  IMAD R22, R179, R168, RZ ;  /* 0x000000a8b3167224 */ /* 0x000fe200078e02ff */
[----:B------:R-:W-:-:S02]  /*5c00*/  LEA.HI.X R216, R11, R21, R216, 0x1, P0 ;  /* 0x000000150bd87211 */ /* 0x000fc400000f0cd8 */
[----:B------:R-:W-:Y:S01]  /*5c10*/  LEA R11, P0, R23, R20, 0x1 ;  /* 0x00000014170b7211 */ /* 0x000fe200078008ff */
[----:B-1----:R-:W-:-:S03]  /*5c20*/  IMAD R246, R181, R168, RZ ;  /* 0x000000a8b5f67224 */ /* 0x002fc600078e02ff */
[----:B------:R-:W-:Y:S01]  /*5c30*/  LEA.HI.X R218, R23, R21, R218, 0x1, P0 ;  /* 0x0000001517da7211 */ /* 0x000fe200000f0cda */
[----:B------:R-:W-:Y:S02]  /*5c40*/  IMAD.SHL.U32 R27, R22, 0x2, RZ ;  /* 0x00000002161b7824 */ /* 0x000fe400078e00ff */
[----:B------:R-:W-:Y:S02]  /*5c50*/  IMAD.SHL.U32 R25, R246, 0x2, RZ ;  /* 0x00000002f6197824 */ /* 0x000fe400078e00ff */
[----:B------:R-:W-:Y:S01]  /*5c60*/  IMAD R23, R189, R168, RZ ;  /* 0x000000a8bd177224 */ /* 0x000fe200078e02ff */
[--C-:B------:R-:W-:Y:S01]  /*5c70*/  IADD3 R26, P3, P5, R27, UR8, R20.reuse ;  /* 0x000000081b1a7c10 */ /* 0x100fe2000fd7e014 */
[----:B------:R-:W-:Y:S01]  /*5c80*/  IMAD.HI R22, R22, 0x2, RZ ;  /* 0x0000000216167827 */ /* 0x000fe200078e02ff */
[----:B------:R-:W-:-:S03]  /*5c90*/  IADD3 R24, P0, P2, R25, UR8, R20 ;  /* 0x0000000819187c10 */ /* 0x000fc6000fa1e014 */
[----:B------:R-:W-:Y:S02]  /*5ca0*/  IMAD R244, R195, R168, RZ ;  /* 0x000000a8c3f47224 */ /* 0x000fe400078e02ff */
[----:B------:R-:W-:Y:S02]  /*5cb0*/  IMAD.SHL.U32 R25, R23, 0x2, RZ ;  /* 0x0000000217197824 */ /* 0x000fe400078e00ff */
[----:B------:R-:W-:Y:S01]  /*5cc0*/  IMAD.HI R246, R246, 0x2, RZ ;  /* 0x00000002f6f67827 */ /* 0x000fe200078e02ff */
[----:B------:R1:W-:Y:S01]  /*5cd0*/  STS.U16 [R174+UR13+0x200], R248 ;  /* 0x000200f8ae007988 */ /* 0x0003e2000800040d */
[--C-:B------:R-:W-:Y:S02]  /*5ce0*/  IADD3.X R27, PT, PT, R22, UR9, R21.reuse, P3, P5 ;  /* 0x00000009161b7c10 */ /* 0x100fe40009fea415 */
[----:B------:R-:W-:Y:S01]  /*5cf0*/  IADD3 R22, P5, P3, R25, UR8, R20 ;  /* 0x0000000819167c10 */ /* 0x000fe2000fbbe014 */
[----:B------:R-:W-:Y:S01]  /*5d00*/  STS.U16 [R174+UR13+0x400], R250 ;  /* 0x000400faae007988 */ /* 0x000fe2000800040d */
[----:B------:R-:W-:Y:S01]  /*5d10*/  IADD3.X R25, PT, PT, R246, UR9, R21, P0, P2 ;  /* 0x00000009f6197c10 */ /* 0x000fe200087e4415 */
[----:B------:R-:W-:-:S02]  /*5d20*/  IMAD.HI R246, R23, 0x2, RZ ;  /* 0x0000000217f67827 */ /* 0x000fc400078e02ff */
[----:B------:R-:W-:Y:S02]  /*5d30*/  STS.U16 [R174+UR13+0x600], R252 ;  /* 0x000600fcae007988 */ /* 0x000fe4000800040d */
[C---:B-1----:R-:W-:Y:S02]  /*5d40*/  IMAD.SHL.U32 R248, R244.reuse, 0x2, RZ ;  /* 0x00000002f4f87824 */ /* 0x042fe400078e00ff */
[----:B------:R-:W-:Y:S01]  /*5d50*/  STS.U16 [R174+UR13+0xa00], R17 ;  /* 0x000a0011ae007988 */ /* 0x000fe2000800040d */
[----:B------:R-:W-:-:S03]  /*5d60*/  IMAD.HI R244, R244, 0x2, RZ ;  /* 0x00000002f4f47827 */ /* 0x000fc600078e02ff */
[----:B------:R-:W-:Y:S04]  /*5d70*/  STS.U16 [R174+UR13+0xc00], R19 ;  /* 0x000c0013ae007988 */ /* 0x000fe8000800040d */
        /* <DEDUP_REMOVED lines=24> */
[----:B------:R-:W-:Y:S01]  /*5f00*/  STS.U16 [R174+UR13+0x3e00], R227 ;  /* 0x003e00e3ae007988 */ /* 0x000fe2000800040d */
[----:B------:R-:W-:-:S03]  /*5f10*/  IADD3 R20, P0, P2, R248, UR8, R20 ;  /* 0x00000008f8147c10 */ /* 0x000fc6000fa1e014 */
        /* <DEDUP_REMOVED lines=12> */
[----:B------:R1:W-:Y:S04]  /*5fe0*/  STS.U16 [R170+UR13+0x1900], R176 ;  /* 0x001900b0aa007988 */ /* 0x0003e8000800040d */
        /* <DEDUP_REMOVED lines=18> */
[----:B------:R2:W-:Y:S01]  /*6110*/  STS.U16 [R170+UR13+0x3f00], R214 ;  /* 0x003f00d6aa007988 */ /* 0x0005e2000800040d */
[----:B0-----:R0:W-:Y:S06]  /*6120*/  MEMBAR.ALL.CTA ;  /* 0x0000000000007992 */ /* 0x0011ec0000008000 */
[----:B0-----:R-:W0:Y:S01]  /*6130*/  FENCE.VIEW.ASYNC.S ;  /* 0x00000000000073c6 */ /* 0x001e220000000000 */
[----:B------:R-:W-:-:S02]  /*6140*/  IADD3.X R23, PT, PT, R246, UR9, R21, P5, P3 ;  /* 0x00000009f6177c10 */ /* 0x000fc4000afe6415 */
[----:B------:R-:W-:Y:S02]  /*6150*/  IADD3 R16, P6, PT, R16, UR8, RZ ;  /* 0x0000000810107c10 */ /* 0x000fe4000ffde0ff */
[----:B-1----:R-:W-:Y:S02]  /*6160*/  SHF.R.S32.HI R176, RZ, 0x1f, R171 ;  /* 0x0000001fffb07819 */ /* 0x002fe400000114ab */
[----:B------:R-:W-:Y:S02]  /*6170*/  IADD3.X R21, PT, PT, R244, UR9, R21, P0, P2 ;  /* 0x00000009f4157c10 */ /* 0x000fe400087e4415 */
[----:B------:R-:W-:Y:S02]  /*6180*/  IADD3 R12, P0, PT, R12, UR8, RZ ;  /* 0x000000080c0c7c10 */ /* 0x000fe4000ff1e0ff */
[----:B------:R-:W-:Y:S02]  /*6190*/  IADD3.X R17, PT, PT, R6, UR9, RZ, P6, !PT ;  /* 0x0000000906117c10 */ /* 0x000fe4000b7fe4ff */
[----:B------:R-:W-:-:S02]  /*61a0*/  LEA.HI R176, R176, R171, RZ, 0x5 ;  /* 0x000000abb0b07211 */ /* 0x000fc400078f28ff */
[----:B------:R-:W-:Y:S02]  /*61b0*/  IADD3 R6, P6, PT, R13, UR8, RZ ;  /* 0x000000080d067c10 */ /* 0x000fe4000ffde0ff */
[----:B------:R-:W-:Y:S02]  /*61c0*/  IADD3.X R13, PT, PT, R5, UR9, RZ, P0, !PT ;  /* 0x00000009050d7c10 */ /* 0x000fe400087fe4ff */
[----:B------:R-:W-:Y:S01]  /*61d0*/  ISETP.LT.OR P0, PT, R171, 0x20, P4 ;  /* 0x00000020ab00780c */ /* 0x000fe20002701670 */
[----:B0-----:R-:W-:Y:S01]  /*61e0*/  BAR.SYNC.DEFER_BLOCKING 0x0 ;  /* 0x0000000000007b1d */ /* 0x001fe20000010000 */
[----:B------:R-:W-:Y:S02]  /*61f0*/  IADD3 R18, P2, PT, R242, UR8, RZ ;  /* 0x00000008f2127c10 */ /* 0x000fe4000ff5e0ff */
[----:B------:R-:W-:Y:S02]  /*6200*/  SHF.R.S32.HI R176, RZ, 0x5, R176 ;  /* 0x00000005ffb07819 */ /* 0x000fe400000114b0 */
[----:B------:R-:W-:-:S02]  /*6210*/  IADD3 R14, P5, PT, R14, UR8, RZ ;  /* 0x000000080e0e7c10 */ /* 0x000fc4000ffbe0ff */
[----:B------:R-:W-:Y:S02]  /*6220*/  IADD3.X R19, PT, PT, R8, UR9, RZ, P2, !PT ;  /* 0x0000000908137c10 */ /* 0x000fe400097fe4ff */
[----:B------:R-:W-:Y:S02]  /*6230*/  VIMNMX R176, PT, PT, R176, 0x1, !PT ;  /* 0x00000001b0b07848 */ /* 0x000fe40007fe0100 */
[----:B------:R-:W-:Y:S02]  /*6240*/  IADD3 R8, P2, PT, R15, UR8, RZ ;  /* 0x000000080f087c10 */ /* 0x000fe4000ff5e0ff */
[----:B------:R-:W-:Y:S02]  /*6250*/  IADD3 R10, P3, PT, R10, UR8, RZ ;  /* 0x000000080a0a7c10 */ /* 0x000fe4000ff7e0ff */
[----:B------:R-:W-:Y:S01]  /*6260*/  IADD3.X R15, PT, PT, R4, UR9, RZ, P5, !PT ;  /* 0x00000009040f7c10 */ /* 0x000fe2000affe4ff */
[----:B------:R-:W-:Y:S01]  /*6270*/  IMAD.SHL.U32 R203, R168, 0x20, RZ ;  /* 0x00000020a8cb7824 */ /* 0x000fe200078e00ff */
[----:B------:R-:W-:Y:S01]  /*6280*/  IADD3 R4, P5, PT, R11, UR8, RZ ;  /* 0x000000080b047c10 */ /* 0x000fe2000ffbe0ff */
[----:B------:R-:W-:Y:S01]  /*6290*/  VIADD R168, R176, 0xffffffff ;  /* 0xffffffffb0a87836 */ /* 0x000fe20000000000 */
[----:B------:R-:W-:Y:S01]  /*62a0*/  IADD3.X R11, PT, PT, R7, UR9, RZ, P3, !PT ;  /* 0x00000009070b7c10 */ /* 0x000fe20009ffe4ff */
[----:B------:R-:W-:Y:S01]  /*62b0*/  UMOV UR6, URZ ;  /* 0x000000ff00067c82 */ /* 0x000fe20008000000 */
[----:B------:R-:W-:-:S02]  /*62c0*/  IADD3.X R9, PT, PT, R9, UR9, RZ, P2, !PT ;  /* 0x0000000909097c10 */ /* 0x000fc400097fe4ff */
[----:B------:R-:W-:Y:S02]  /*62d0*/  IADD3.X R7, PT, PT, R216, UR9, RZ, P6, !PT ;  /* 0x00000009d8077c10 */ /* 0x000fe4000b7fe4ff */
[----:B------:R-:W-:Y:S01]  /*62e0*/  IADD3.X R5, PT, PT, R218, UR9, RZ, P5, !PT ;  /* 0x00000009da057c10 */ /* 0x000fe2000affe4ff */
[----:B------:R-:W-:Y:S01]  /*62f0*/  IMAD.SHL.U32 R169, R169, 0x20, RZ ;  /* 0x00000020a9a97824 */ /* 0x000fe200078e00ff */
[----:B------:R-:W-:Y:S01]  /*6300*/  ISETP.NE.U32.AND P2, PT, R168, RZ, PT ;  /* 0x000000ffa800720c */ /* 0x000fe20003f45070 */
[----:B--2---:R-:W-:-:S12]  /*6310*/  @P0 BRA `(.L_x_6) ;  /* 0x0000000000680947 */ /* 0x004fd80003800000 */
[----:B------:R-:W-:Y:S02]  /*6320*/  UIADD3 UR4, UPT, UPT, UR13, 0x8000, URZ ;  /* 0x000080000d047890 */ /* 0x000fe4000fffe0ff */
[----:B------:R-:W-:Y:S02]  /*6330*/  USHF.R.U32.HI UR10, URZ, 0x4, UR13 ;  /* 0x00000004ff0a7899 */ /* 0x000fe4000801160d */
[----:B------:R-:W-:Y:S02]  /*6340*/  USHF.R.U32.HI UR4, URZ, 0x4, UR4 ;  /* 0x00000004ff047899 */ /* 0x000fe40008011604 */
[----:B------:R-:W-:Y:S02]  /*6350*/  USGXT.U32 UR10, UR10, 0xe ;  /* 0x0000000e0a0a789a */ /* 0x000fe40008000000 */
[----:B------:R-:W-:Y:S01]  /*6360*/  USGXT.U32 UR8, UR4, 0xe ;  /* 0x0000000e0408789a */ /* 0x000fe20008000000 */
[----:B------:R-:W-:Y:S01]  /*6370*/  UMOV UR16, 0x80 ;  /* 0x0000008000107882 */ /* 0x000fe20000000000 */
[----:B------:R-:W-:Y:S01]  /*6380*/  UMOV UR17, 0x40004040 ;  /* 0x4000404000117882 */ /* 0x000fe20000000000 */
[----:B------:R-:W-:Y:S01]  /*6390*/  UMOV UR18, 0xfffffffe ;  /* 0xfffffffe00127882 */ /* 0x000fe20000000000 */
[----:B------:R-:W-:Y:S01]  /*63a0*/  UMOV UR19, 0x7fffbfdf ;  /* 0x7fffbfdf00137882 */ /* 0x000fe20000000000 */
[----:B------:R-:W-:Y:S01]  /*63b0*/  UMOV UR11, URZ ;  /* 0x000000ff000b7c82 */ /* 0x000fe20008000000 */
[----:B------:R-:W-:Y:S01]  /*63c0*/  UMOV UR9, URZ ;  /* 0x000000ff00097c82 */ /* 0x000fe20008000000 */
[----:B------:R-:W-:-:S02]  /*63d0*/  UIADD3.64 UR18, UPT, UPT, UR10, -UR18, URZ ;  /* 0x800000120a127297 */ /* 0x000fc4000fffe0ff */
[----:B------:R-:W-:Y:S01]  /*63e0*/  UIADD3.64 UR16, UPT, UPT, UR8, UR16, URZ ;  /* 0x0000001008107297 */ /* 0x000fe2000fffe0ff */
[----:B------:R-:W-:Y:S01]  /*63f0*/  UMOV UR20, 0x0 ;  /* 0x0000000000147882 */ /* 0x000fe20000000000 */
[----:B------:R-:W-:Y:S01]  /*6400*/  UMOV UR21, 0x4408490 ;  /* 0x0440849000157882 */ /* 0x000fe20000000000 */
[----:B------:R-:W-:Y:S01]  /*6410*/  UMOV UR4, UR15 ;  /* 0x0000000f00047c82 */ /* 0x000fe20008000000 */
[----:B------:R-:W-:Y:S01]  /*6420*/  UMOV UR5, URZ ;  /* 0x000000ff00057c82 */ /* 0x000fe20008000000 */
[----:B------:R-:W-:Y:S01]  /*6430*/  UMOV UR11, 0x80004020 ;  /* 0x80004020000b7882 */ /* 0x000fe20000000000 */
[----:B------:R-:W-:Y:S01]  /*6440*/  UMOV UR9, 0x40004040 ;  /* 0x4000404000097882 */ /* 0x000fe20000000000 */
[----:B------:R-:W-:Y:S01]  /*6450*/  UMOV UR22, 0x0 ;  /* 0x0000000000167882 */ /* 0x000fe20000000000 */
[----:B------:R-:W-:Y:S01]  /*6460*/  UMOV UR23, 0x4408490 ;  /* 0x0440849000177882 */ /* 0x000fe20000000000 */
[----:B------:R-:W-:Y:S01]  /*6470*/  UMOV UR4, UR4 ;  /* 0x0000000400047c82 */ /* 0x000fe20008000000 */
[----:B------:R0:W-:Y:S01]  /*6480*/  UTCHMMA gdesc[UR8], gdesc[UR10], tmem[UR12], tmem[UR20], idesc[UR21], !UPT ;  /* 0x00ff140a080075ea */ /* 0x0001e2000f80000c */
[----:B------:R0:W-:Y:S01]  /*6490*/  UTCHMMA gdesc[UR16], gdesc[UR18], tmem[UR12], tmem[UR22], idesc[UR23], UPT ;  /* 0x00ff1612100075ea */ /* 0x0001e2000b80000c */
[----:B------:R0:W-:Y:S01]  /*64a0*/  UTCBAR [UR4], URZ ;  /* 0x000000ff040073e9 */ /* 0x0001e200080000ff */
[----:B------:R-:W-:Y:S01]  /*64b0*/  NOP ;  /* 0x0000000000007918 */ /* 0x000fe20000000000 */
.L_x_6:
[----:B------:R-:W-:Y:S05]  /*64c0*/  @!P2 BRA `(.L_x_7) ;  /* 0x00000018001ca947 */ /* 0x000fea0003800000 */
[----:B0-----:R-:W-:Y:S01]  /*64d0*/  UIADD3 UR4, UPT, UPT, UR13, 0x9000, URZ ;  /* 0x000090000d047890 */ /* 0x001fe2000fffe0ff */
[----:B------:R-:W-:Y:S01]  /*64e0*/  VIADD R28, R28, 0xffffffe0 ;  /* 0xffffffe01c1c7836 */ /* 0x000fe20000000000 */
        /* <DEDUP_REMOVED lines=11> */
[----:B------:R-:W-:-:S02]  /*65a0*/  UIADD3.64 UR16, UPT, UPT, UR8, UR16, URZ ;  /* 0x0000001008107297 */ /* 0x000fc4000fffe0ff */
[----:B------:R-:W-:Y:S01]  /*65b0*/  UIADD3.64 UR18, UPT, UPT, UR10, -UR18, URZ ;  /* 0x800000120a127297 */ /* 0x000fe2000fffe0ff */
[----:B------:R-:W-:Y:S01]  /*65c0*/  UMOV UR5, 0x1 ;  /* 0x0000000100057882 */ /* 0x000fe20000000000 */
[----:B------:R-:W-:-:S10]  /*65d0*/  UMOV UR4, URZ ;  /* 0x000000ff00047c82 */ /* 0x000fd40008000000 */
.L_x_10:
[----:B------:R-:W-:Y:S01]  /*65e0*/  USHF.L.U32 UR6, UR6, 0x1f, URZ ;  /* 0x0000001f06067899 */ /* 0x000fe200080006ff */
[----:B------:R-:W-:-:S04]  /*65f0*/  IMAD.WIDE R50, R169, 0x2, R50 ;  /* 0x00000002a9327825 */ /* 0x000fc800078e0232 */
[----:B------:R-:W-:-:S04]  /*6600*/  IMAD.WIDE R46, R169, 0x2, R46 ;  /* 0x00000002a92e7825 */ /* 0x000fc800078e022e */
[----:B0-----:R-:W-:-:S04]  /*6610*/  IMAD.U32 R176, RZ, RZ, UR6 ;  /* 0x00000006ffb07e24 */ /* 0x001fc8000f8e00ff */
[----:B------:R-:W0:Y:S02]  /*6620*/  SYNCS.PHASECHK.TRANS64.TRYWAIT P0, [UR15], R176 ;  /* 0x000000b0ff0075a7 */ /* 0x000e24000800110f */
[----:B0-----:R-:W-:Y:S05]  /*6630*/  @!P0 BRA `(.L_x_8) ;  /* 0x0000005c00548947 */ /* 0x001fea0003800000 */
.L_x_16:
[-C--:B------:R-:W-:Y:S01]  /*6640*/  ISETP.GE.AND P6, PT, R3, R28.reuse, PT ;  /* 0x0000001c0300720c */ /* 0x080fe20003fc6270 */
[----:B------:R-:W-:Y:S01]  /*6650*/  IMAD.WIDE R30, R203, 0x2, R30 ;  /* 0x00000002cb1e7825 */ /* 0x000fe200078e021e */
[----:B------:R-:W-:Y:S02]  /*6660*/  PRMT R205, RZ, 0x7610, R205 ;  /* 0x00007610ffcd7816 */ /* 0x000fe400000000cd */
[-C--:B------:R-:W-:Y:S01]  /*6670*/  ISETP.GE.AND P0, PT, R197, R28.reuse, PT ;  /* 0x0000001cc500720c */ /* 0x080fe20003f06270 */
[----:B------:R-:W-:Y:S01]  /*6680*/  IMAD.WIDE R16, R203, 0x2, R16 ;  /* 0x00000002cb107825 */ /* 0x000fe200078e0210 */
[-C--:B------:R-:W-:Y:S02]  /*6690*/  ISETP.GE.AND P2, PT, R199, R28.reuse, PT ;  /* 0x0000001cc700720c */ /* 0x080fe40003f46270 */
[-C--:B------:R-:W-:Y:S01]  /*66a0*/  ISETP.GE.AND P3, PT, R201, R28.reuse, PT ;  /* 0x0000001cc900720c */ /* 0x080fe20003f66270 */
[----:B------:R-:W-:Y:S01]  /*66b0*/  IMAD.WIDE R18, R203, 0x2, R18 ;  /* 0x00000002cb127825 */ /* 0x000fe200078e0212 */
[----:B------:R-:W-:-:S02]  /*66c0*/  ISETP.GE.AND P5, PT, R173, R28, PT ;  /* 0x0000001cad00720c */ /* 0x000fc40003fa6270 */
[----:B------:R-:W-:Y:S01]  /*66d0*/  PRMT R207, RZ, 0x7610, R207 ;  /* 0x00007610ffcf7816 */ /* 0x000fe200000000cf */
[----:B------:R-:W2:Y:S01]  /*66e0*/  @!P6 LDG.E.U16 R205, desc[UR26][R30.64] ;  /* 0x0000001a1ecde981 */ /* 0x000ea2000c1e1500 */
[-C--:B------:R-:W-:Y:S01]  /*66f0*/  ISETP.GE.AND P6, PT, R177, R28.reuse, PT ;  /* 0x0000001cb100720c */ /* 0x080fe20003fc6270 */
[C---:B------:R-:W-:Y:S01]  /*6700*/  IMAD.WIDE R36, R203.reuse, 0x2, R36 ;  /* 0x00000002cb247825 */ /* 0x040fe200078e0224 */
[----:B------:R-:W-:Y:S02]  /*6710*/  PRMT R176, RZ, 0x7610, R176 ;  /* 0x00007610ffb07816 */ /* 0x000fe400000000b0 */
[----:B------:R-:W-:Y:S01]  /*6720*/  PRMT R178, RZ, 0x7610, R178 ;  /* 0x00007610ffb27816 */ /* 0x000fe200000000b2 */
[C---:B------:R-:W-:Y:S01]  /*6730*/  IMAD.WIDE R34, R203.reuse, 0x2, R34 ;  /* 0x00000002cb227825 */ /* 0x040fe200078e0222 */
[----:B------:R-:W-:Y:S02]  /*6740*/  PRMT R209, RZ, 0x7610, R209 ;  /* 0x00007610ffd17816 */ /* 0x000fe400000000d1 */
[----:B------:R-:W-:Y:S01]  /*6750*/  PRMT R211, RZ, 0x7610, R211 ;  /* 0x00007610ffd37816 */ /* 0x000fe200000000d3 */
[----:B------:R-:W-:Y:S01]  /*6760*/  IMAD.WIDE R32, R203, 0x2, R32 ;  /* 0x00000002cb207825 */ /* 0x000fe200078e0220 */
[----:B------:R-:W3:Y:S01]  /*6770*/  @!P2 LDG.E.U16 R176, desc[UR26][R34.64] ;  /* 0x0000001a22b0a981 */ /* 0x000ee2000c1e1500 */
[----:B------:R-:W-:-:S02]  /*6780*/  ISETP.GE.AND P2, PT, R175, R28, PT ;  /* 0x0000001caf00720c */ /* 0x000fc40003f46270 */
[----:B------:R-:W-:Y:S01]  /*6790*/  IMAD.WIDE R26, R203, 0x2, R26 ;  /* 0x00000002cb1a7825 */ /* 0x000fe200078e021a */
[----:B------:R-:W4:Y:S01]  /*67a0*/  @!P0 LDG.E.U16 R207, desc[UR26][R32.64] ;  /* 0x0000001a20cf8981 */ /* 0x000f22000c1e1500 */
[-C--:B------:R-:W-:Y:S02]  /*67b0*/  ISETP.GE.AND P0, PT, R185, R28.reuse, PT ;  /* 0x0000001cb900720c */ /* 0x080fe40003f06270 */
[----:B------:R-:W-:Y:S01]  /*67c0*/  IMAD.WIDE R6, R203, 0x2, R6 ;  /* 0x00000002cb067825 */ /* 0x000fe200078e0206 */
[----:B------:R-:W5:Y:S01]  /*67d0*/  @!P3 LDG.E.U16 R178, desc[UR26][R36.64] ;  /* 0x0000001a24b2b981 */ /* 0x000f62000c1e1500 */
[-C--:B------:R-:W-:Y:S02]  /*67e0*/  ISETP.GE.AND P3, PT, R183, R28.reuse, PT ;  /* 0x0000001cb700720c */ /* 0x080fe40003f66270 */
[----:B------:R-:W-:Y:S01]  /*67f0*/  IMAD.WIDE R8, R203, 0x2, R8 ;  /* 0x00000002cb087825 */ /* 0x000fe200078e0208 */
[----:B------:R-:W3:Y:S01]  /*6800*/  @!P5 LDG.E.U16 R209, desc[UR26][R18.64] ;  /* 0x0000001a12d1d981 */ /* 0x000ee2000c1e1500 */
[----:B------:R-:W-:-:S02]  /*6810*/  ISETP.GE.AND P5, PT, R187, R28, PT ;  /* 0x0000001cbb00720c */ /* 0x000fc40003fa6270 */
[----:B------:R-:W-:Y:S01]  /*6820*/  IMAD.WIDE R10, R203, 0x2, R10 ;  /* 0x00000002cb0a7825 */ /* 0x000fe200078e020a */
[----:B------:R-:W4:Y:S01]  /*6830*/  @!P6 LDG.E.U16 R211, desc[UR26][R16.64] ;  /* 0x0000001a10d3e981 */ /* 0x000f22000c1e1500 */
[-C--:B------:R-:W-:Y:S02]  /*6840*/  ISETP.GE.AND P6, PT, R179, R28.reuse, PT ;  /* 0x0000001cb300720c */ /* 0x080fe40003fc6270 */
[----:B------:R-:W-:Y:S01]  /*6850*/  PRMT R180, RZ, 0x7610, R180 ;  /* 0x00007610ffb47816 */ /* 0x000fe200000000b4 */
[C---:B------:R-:W-:Y:S01]  /*6860*/  IMAD.WIDE R14, R203.reuse, 0x2, R14 ;  /* 0x00000002cb0e7825 */ /* 0x040fe200078e020e */
[----:B------:R-:W-:Y:S02]  /*6870*/  PRMT R213, RZ, 0x7610, R213 ;  /* 0x00007610ffd57816 */ /* 0x000fe400000000d5 */
[----:B------:R-:W-:Y:S01]  /*6880*/  PRMT R215, RZ, 0x7610, R215 ;  /* 0x00007610ffd77816 */ /* 0x000fe200000000d7 */
[C---:B------:R-:W-:Y:S01]  /*6890*/  IMAD.WIDE R20, R203.reuse, 0x2, R20 ;  /* 0x00000002cb147825 */ /* 0x040fe200078e0214 */
[----:B------:R-:W-:Y:S01]  /*68a0*/  PRMT R184, RZ, 0x7610, R184 ;  /* 0x00007610ffb87816 */ /* 0x000fe200000000b8 */
[----:B------:R-:W4:Y:S01]  /*68b0*/  @!P0 LDG.E.U16 R180, desc[UR26][R14.64] ;  /* 0x0000001a0eb48981 */ /* 0x000f22000c1e1500 */
[----:B------:R-:W-:Y:S01]  /*68c0*/  PRMT R217, RZ, 0x7610, R217 ;  /* 0x00007610ffd97816 */ /* 0x000fe200000000d9 */
[----:B------:R-:W-:Y:S01]  /*68d0*/  IMAD.WIDE R22, R203, 0x2, R22 ;  /* 0x00000002cb167825 */ /* 0x000fe200078e0216 */
[-C--:B------:R-:W-:Y:S01]  /*68e0*/  ISETP.GE.AND P0, PT, R181, R28.reuse, PT ;  /* 0x0000001cb500720c */ /* 0x080fe20003f06270 */
[----:B------:R-:W4:Y:S01]  /*68f0*/  @!P2 LDG.E.U16 R213, desc[UR26][R10.64] ;  /* 0x0000001a0ad5a981 */ /* 0x000f22000c1e1500 */
[----:B------:R-:W-:Y:S01]  /*6900*/  ISETP.GE.AND P2, PT, R191, R28, PT ;  /* 0x0000001cbf00720c */ /* 0x000fe20003f46270 */
[----:B------:R-:W-:-:S02]  /*6910*/  IMAD.WIDE R24, R203, 0x2, R24 ;  /* 0x00000002cb187825 */ /* 0x000fc400078e0218 */
[----:B------:R-:W5:Y:S01]  /*6920*/  @!P3 LDG.E.U16 R215, desc[UR26][R8.64] ;  /* 0x0000001a08d7b981 */ /* 0x000f62000c1e1500 */
[-C--:B------:R-:W-:Y:S01]  /*6930*/  ISETP.GE.AND P3, PT, R193, R28.reuse, PT ;  /* 0x0000001cc100720c */ /* 0x080fe20003f66270 */
[----:B------:R-:W-:Y:S02]  /*6940*/  IMAD.WIDE R4, R203, 0x2, R4 ;  /* 0x00000002cb047825 */ /* 0x000fe400078e0204 */
[----:B------:R-:W5:Y:S01]  /*6950*/  @!P5 LDG.E.U16 R184, desc[UR26][R6.64] ;  /* 0x0000001a06b8d981 */ /* 0x000f62000c1e1500 */
[-C--:B------:R-:W-:Y:S01]  /*6960*/  ISETP.GE.AND P5, PT, R189, R28.reuse, PT ;  /* 0x0000001cbd00720c */ /* 0x080fe20003fa6270 */
[----:B------:R-:W-:Y:S02]  /*6970*/  IMAD.WIDE R12, R203, 0x2, R12 ;  /* 0x00000002cb0c7825 */ /* 0x000fe400078e020c */
[----:B------:R-:W5:Y:S01]  /*6980*/  @!P6 LDG.E.U16 R217, desc[UR26][R26.64] ;  /* 0x0000001a1ad9e981 */ /* 0x000f62000c1e1500 */
[----:B------:R-:W-:Y:S01]  /*6990*/  ISETP.GE.AND P6, PT, R195, R28, PT ;  /* 0x0000001cc300720c */ /* 0x000fe20003fc6270 */
[----:B------:R-:W-:Y:S01]  /*69a0*/  IMAD.WIDE R38, R169, 0x2, R38 ;  /* 0x00000002a9267825 */ /* 0x000fe200078e0226 */
[----:B------:R-:W-:-:S02]  /*69b0*/  PRMT R219, RZ, 0x7610, R219 ;  /* 0x00007610ffdb7816 */ /* 0x000fc400000000db */
[----:B------:R-:W-:Y:S01]  /*69c0*/  PRMT R182, RZ, 0x7610, R182 ;  /* 0x00007610ffb67816 */ /* 0x000fe200000000b6 */
[----:B------:R-:W-:Y:S01]  /*69d0*/  IMAD.WIDE R42, R169, 0x2, R42 ;  /* 0x00000002a92a7825 */ /* 0x000fe200078e022a */
[----:B------:R-:W-:Y:S02]  /*69e0*/  PRMT R186, RZ, 0x7610, R186 ;  /* 0x00007610ffba7816 */ /* 0x000fe400000000ba */
[----:B------:R-:W-:Y:S01]  /*69f0*/  PRMT R188, RZ, 0x7610, R188 ;  /* 0x00007610ffbc7816 */ /* 0x000fe200000000bc */
[----:B------:R-:W5:Y:S01]  /*6a00*/  @!P0 LDG.E.U16 R219, desc[UR26][R24.64] ;  /* 0x0000001a18db8981 */ /* 0x000f62000c1e1500 */
[----:B------:R-:W-:-:S03]  /*6a10*/  PRMT R190, RZ, 0x7610, R190 ;  /* 0x00007610ffbe7816 */ /* 0x000fc600000000be */
[----:B------:R-:W5:Y:S04]  /*6a20*/  @!P2 LDG.E.U16 R182, desc[UR26][R12.64] ;  /* 0x0000001a0cb6a981 */ /* 0x000f68000c1e1500 */
[----:B------:R-:W5:Y:S04]  /*6a30*/  @!P5 LDG.E.U16 R188, desc[UR26][R22.64] ;  /* 0x0000001a16bcd981 */ /* 0x000f68000c1e1500 */
[----:B------:R-:W5:Y:S04]  /*6a40*/  @!P3 LDG.E.U16 R186, desc[UR26][R4.64] ;  /* 0x0000001a04bab981 */ /* 0x000f68000c1e1500 */
[----:B------:R-:W5:Y:S01]  /*6a50*/  @!P6 LDG.E.U16 R190, desc[UR26][R20.64] ;  /* 0x0000001a14bee981 */ /* 0x000f62000c1e1500 */
[----:B------:R-:W-:Y:S01]  /*6a60*/  BAR.SYNC.DEFER_BLOCKING 0x0 ;  /* 0x0000000000007b1d */ /* 0x000fe20000010000 */
[----:B------:R-:W-:-:S02]  /*6a70*/  ISETP.GE.AND P0, PT, R172, R28, PT ;  /* 0x0000001cac00720c */ /* 0x000fc40003f06270 */
[----:B------:R-:W-:Y:S02]  /*6a80*/  PRMT R221, RZ, 0x7610, R221 ;  /* 0x00007610ffdd7816 */ /* 0x000fe400000000dd */
[----:B------:R-:W-:Y:S02]  /*6a90*/  PRMT R225, RZ, 0x7610, R225 ;  /* 0x00007610ffe17816 */ /* 0x000fe400000000e1 */
[----:B------:R-:W-:Y:S02]  /*6aa0*/  PRMT R223, RZ, 0x7610, R223 ;  /* 0x00007610ffdf7816 */ /* 0x000fe400000000df */
[----:B------:R-:W-:-:S05]  /*6ab0*/  PRMT R227, RZ, 0x7610, R227 ;  /* 0x00007610ffe37816 */ /* 0x000fca00000000e3 */
[----:B------:R-:W5:Y:S04]  /*6ac0*/  @!P0 LDG.E.U16 R221, desc[UR26][R38.64] ;  /* 0x0000001a26dd8981 */ /* 0x000f68000c1e1500 */
[----:B------:R-:W5:Y:S04]  /*6ad0*/  @!P0 LDG.E.U16 R225, desc[UR26][R46.64] ;  /* 0x0000001a2ee18981 */ /* 0x000f68000c1e1500 */
[----:B------:R-:W5:Y:S04]  /*6ae0*/  @!P0 LDG.E.U16 R223, desc[UR26][R42.64] ;  /* 0x0000001a2adf8981 */ /* 0x000f68000c1e1500 */
[----:B------:R-:W5:Y:S01]  /*6af0*/  @!P0 LDG.E.U16 R227, desc[UR26][R50.64] ;  /* 0x0000001a32e38981 */ /* 0x000f62000c1e1500 */
[----:B------:R-:W-:Y:S01]  /*6b00*/  PRMT R229, RZ, 0x7610, R229 ;  /* 0x00007610ffe57816 */ /* 0x000fe200000000e5 */
[----:B------:R-:W-:Y:S01]  /*6b10*/  IMAD.WIDE R164, R169, 0x2, R164 ;  /* 0x00000002a9a47825 */ /* 0x000fe200078e02a4 */
[----:B------:R-:W-:-:S02]  /*6b20*/  PRMT R233, RZ, 0x7610, R233 ;  /* 0x00007610ffe97816 */ /* 0x000fc400000000e9 */
[----:B------:R-:W-:Y:S01]  /*6b30*/  PRMT R237, RZ, 0x7610, R237 ;  /* 0x00007610ffed7816 */ /* 0x000fe200000000ed */
[C---:B------:R-:W-:Y:S01]  /*6b40*/  IMAD.WIDE R160, R169.reuse, 0x2, R160 ;  /* 0x00000002a9a07825 */ /* 0x040fe200078e02a0 */
[----:B------:R-:W-:Y:S02]  /*6b50*/  PRMT R241, RZ, 0x7610, R241 ;  /* 0x00007610fff17816 */ /* 0x000fe400000000f1 */
[----:B------:R-:W-:Y:S01]  /*6b60*/  PRMT R245, RZ, 0x7610, R245 ;  /* 0x00007610fff57816 */ /* 0x000fe200000000f5 */
[C---:B------:R-:W-:Y:S01]  /*6b70*/  IMAD.WIDE R156, R169.reuse, 0x2, R156 ;  /* 0x00000002a99c7825 */ /* 0x040fe200078e029c */
[----:B------:R-:W-:Y:S02]  /*6b80*/  PRMT R249, RZ, 0x7610, R249 ;  /* 0x00007610fff97816 */ /* 0x000fe400000000f9 */
        /* <DEDUP_REMOVED lines=17> */
[----:B------:R-:W-:Y:S01]  /*6ca0*/  PRMT R236, RZ, 0x7610, R236 ;  /* 0x00007610ffec7816 */ /* 0x000fe200000000ec */
[----:B------:R-:W5:Y:S01]  /*6cb0*/  @!P0 LDG.E.U16 R216, desc[UR26][R136.64] ;  /* 0x0000001a88d88981 */ /* 0x000f62000c1e1500 */
        /* <DEDUP_REMOVED lines=43> */
[----:B------:R-:W5:Y:S02]  /*6f70*/  @!P0 LDG.E.U16 R249, desc[UR26][R90.64] ;  /* 0x0000001a5af98981 */ /* 0x000f64000c1e1500 */
[----:B------:R-:W-:-:S02]  /*6f80*/  IMAD.WIDE R82, R169, 0x2, R82 ;  /* 0x00000002a9527825 */ /* 0x000fc400078e0252 */
[----:B------:R-:W5:Y:S02]  /*6f90*/  @!P0 LDG.E.U16 R245, desc[UR26][R86.64] ;  /* 0x0000001a56f58981 */ /* 0x000f64000c1e1500 */
[C---:B------:R-:W-:Y:S02]  /*6fa0*/  IMAD.WIDE R78, R169.reuse, 0x2, R78 ;  /* 0x00000002a94e7825 */ /* 0x040fe400078e024e */
[----:B------:R-:W5:Y:S02]  /*6fb0*/  @!P0 LDG.E.U16 R241, desc[UR26][R82.64] ;  /* 0x0000001a52f18981 */ /* 0x000f64000c1e1500 */
[C---:B------:R-:W-:Y:S02]  /*6fc0*/  IMAD.WIDE R74, R169.reuse, 0x2, R74 ;  /* 0x00000002a94a7825 */ /* 0x040fe400078e024a */
        /* <DEDUP_REMOVED lines=11> */
[----:B------:R-:W-:-:S04]  /*7080*/  IMAD.WIDE R162, R169, 0x2, R162 ;  /* 0x00000002a9a27825 */ /* 0x000fc800078e02a2 */
[C---:B------:R-:W-:Y:S01]  /*7090*/  IMAD.WIDE R158, R169.reuse, 0x2, R158 ;  /* 0x00000002a99e7825 */ /* 0x040fe200078e029e */
[----:B------:R-:W5:Y:S03]  /*70a0*/  @!P0 LDG.E.U16 R242, desc[UR26][R162.64] ;  /* 0x0000001aa2f28981 */ /* 0x000f66000c1e1500 */
        /* <DEDUP_REMOVED lines=24> */
[----:B------:R-:W-:-:S04]  /*7230*/  IMAD.WIDE R104, R169, 0x2, R104 ;  /* 0x00000002a9687825 */ /* 0x000fc800078e0268 */
[C---:B------:R-:W-:Y:S01]  /*7240*/  IMAD.WIDE R100, R169.reuse, 0x2, R100 ;  /* 0x00000002a9647825 */ /* 0x040fe200078e0264 */
[----:B--2---:R0:W-:Y:S03]  /*7250*/  STS.U16 [R174+UR13+0x9000], R205 ;  /* 0x009000cdae007988 */ /* 0x0041e6000800040d */
[----:B------:R-:W-:-:S04]  /*7260*/  IMAD.WIDE R96, R169, 0x2, R96 ;  /* 0x00000002a9607825 */ /* 0x000fc800078e0260 */
[----:B------:R-:W-:-:S04]  /*7270*/  IMAD.WIDE R92, R169, 0x2, R92 ;  /* 0x00000002a95c7825 */ /* 0x000fc800078e025c */
[C---:B------:R-:W-:Y:S01]  /*7280*/  IMAD.WIDE R88, R169.reuse, 0x2, R88 ;  /* 0x00000002a9587825 */ /* 0x040fe200078e0258 */
[----:B0-----:R-:W-:Y:S01]  /*7290*/  PRMT R205, RZ, 0x7610, R205 ;  /* 0x00007610ffcd7816 */ /* 0x001fe200000000cd */
[----:B------:R-:W2:Y:S02]  /*72a0*/  @!P0 LDG.E.U16 R251, desc[UR26][R92.64] ;  /* 0x0000001a5cfb8981 */ /* 0x000ea4000c1e1500 */
[C---:B------:R-:W-:Y:S02]  /*72b0*/  IMAD.WIDE R84, R169.reuse, 0x2, R84 ;  /* 0x00000002a9547825 */ /* 0x040fe400078e0254 */
[----:B------:R-:W2:Y:S02]  /*72c0*/  @!P0 LDG.E.U16 R247, desc[UR26][R88.64] ;  /* 0x0000001a58f78981 */ /* 0x000ea4000c1e1500 */
[C---:B------:R-:W-:Y:S02]  /*72d0*/  IMAD.WIDE R80, R169.reuse, 0x2, R80 ;  /* 0x00000002a9507825 */ /* 0x040fe400078e0250 */
[----:B------:R-:W2:Y:S04]  /*72e0*/  @!P0 LDG.E.U16 R243, desc[UR26][R84.64] ;  /* 0x0000001a54f38981 */ /* 0x000ea8000c1e1500 */
[----:B---3--:R0:W-:Y:S01]  /*72f0*/  STS.U16 [R174+UR13+0x9400], R209 ;  /* 0x009400d1ae007988 */ /* 0x0081e2000800040d */
[----:B------:R-:W-:-:S03]  /*7300*/  IMAD.WIDE R76, R169, 0x2, R76 ;  /* 0x00000002a94c7825 */ /* 0x000fc600078e024c */
[----:B------:R-:W3:Y:S01]  /*7310*/  @!P0 LDG.E.U16 R239, desc[UR26][R80.64] ;  /* 0x0000001a50ef8981 */ /* 0x000ee2000c1e1500 */
[----:B------:R-:W-:-:S03]  /*7320*/  IMAD.WIDE R72, R169, 0x2, R72 ;  /* 0x00000002a9487825 */ /* 0x000fc600078e0248 */
[----:B------:R-:W2:Y:S01]  /*7330*/  @!P0 LDG.E.U16 R235, desc[UR26][R76.64] ;  /* 0x0000001a4ceb8981 */ /* 0x000ea2000c1e1500 */
[C---:B------:R-:W-:Y:S01]  /*7340*/  IMAD.WIDE R68, R169.reuse, 0x2, R68 ;  /* 0x00000002a9447825 */ /* 0x040fe200078e0244 */
[----:B0-----:R-:W-:Y:S02]  /*7350*/  PRMT R209, RZ, 0x7610, R209 ;  /* 0x00007610ffd17816 */ /* 0x001fe400000000d1 */
[----:B------:R-:W2:Y:S04]  /*7360*/  @!P0 LDG.E.U16 R231, desc[UR26][R72.64] ;  /* 0x0000001a48e78981 */ /* 0x000ea8000c1e1500 */
[----:B----4-:R0:W-:Y:S01]  /*7370*/  STS.U16 [R174+UR13+0x9800], R213 ;  /* 0x009800d5ae007988 */ /* 0x0101e2000800040d */
[----:B------:R-:W-:-:S04]  /*7380*/  IMAD.WIDE R64, R169, 0x2, R64 ;  /* 0x00000002a9407825 */ /* 0x000fc800078e0240 */
[----:B------:R-:W-:Y:S01]  /*7390*/  IMAD.WIDE R60, R169, 0x2, R60 ;  /* 0x00000002a93c7825 */ /* 0x000fe200078e023c */
[----:B-----5:R1:W-:Y:S04]  /*73a0*/  STS.U16 [R174+UR13+0x9c00], R217 ;  /* 0x009c00d9ae007988 */ /* 0x0203e8000800040d */
[----:B------:R-:W-:Y:S04]  /*73b0*/  STS.U16 [R170+UR13+0x9100], R207 ;  /* 0x009100cfaa007988 */ /* 0x000fe8000800040d */
[----:B------:R-:W-:Y:S04]  /*73c0*/  STS.U16 [R170+UR13+0x9500], R211 ;  /* 0x009500d3aa007988 */ /* 0x000fe8000800040d */
[----:B------:R-:W-:Y:S04]  /*73d0*/  STS.U16 [R170+UR13+0x9900], R215 ;  /* 0x009900d7aa007988 */ /* 0x000fe8000800040d */
[----:B------:R-:W-:Y:S01]  /*73e0*/  STS.U16 [R170+UR13+0x9d00], R219 ;  /* 0x009d00dbaa007988 */ /* 0x000fe2000800040d */
[----:B0-----:R-:W-:-:S03]  /*73f0*/  PRMT R213, RZ, 0x7610, R213 ;  /* 0x00007610ffd57816 */ /* 0x001fc600000000d5 */
[----:B------:R0:W-:Y:S01]  /*7400*/  STS.U16 [R133+UR13+0x9200], R176 ;  /* 0x009200b085007988 */ /* 0x0001e2000800040d */
[----:B-1----:R-:W-:-:S03]  /*7410*/  PRMT R217, RZ, 0x7610, R217 ;  /* 0x00007610ffd97816 */ /* 0x002fc600000000d9 */
[----:B------:R1:W-:Y:S04]  /*7420*/  STS.U16 [R133+UR13+0x9600], R180 ;  /* 0x009600b485007988 */ /* 0x0003e8000800040d */
[----:B------:R4:W-:Y:S04]  /*7430*/  STS.U16 [R133+UR13+0x9a00], R184 ;  /* 0x009a00b885007988 */ /* 0x0009e8000800040d */
[----:B------:R5:W-:Y:S01]  /*7440*/  STS.U16 [R133+UR13+0x9e00], R188 ;  /* 0x009e00bc85007988 */ /* 0x000be2000800040d */
[----:B0-----:R-:W-:-:S03]  /*7450*/  PRMT R176, RZ, 0x7610, R176 ;  /* 0x00007610ffb07816 */ /* 0x001fc600000000b0 */
[----:B------:R0:W-:Y:S01]  /*7460*/  STS.U16 [R29+UR13+0x9300], R178 ;  /* 0x009300b21d007988 */ /* 0x0001e2000800040d */
[----:B-1----:R-:W-:-:S03]  /*7470*/  PRMT R180, RZ, 0x7610, R180 ;  /* 0x00007610ffb47816 */ /* 0x002fc600000000b4 */
[----:B------:R1:W-:Y:S01]  /*7480*/  STS.U16 [R29+UR13+0x9700], R182 ;  /* 0x009700b61d007988 */ /* 0x0003e2000800040d */
[----:B----4-:R-:W-:-:S03]  /*7490*/  PRMT R184, RZ, 0x7610, R184 ;  /* 0x00007610ffb87816 */ /* 0x010fc600000000b8 */
[----:B------:R4:W-:Y:S01]  /*74a0*/  STS.U16 [R29+UR13+0x9b00], R186 ;  /* 0x009b00ba1d007988 */ /* 0x0009e2000800040d */
[----:B-----5:R-:W-:-:S03]  /*74b0*/  PRMT R188, RZ, 0x7610, R188 ;  /* 0x00007610ffbc7816 */ /* 0x020fc600000000bc */
[----:B------:R-:W-:Y:S01]  /*74c0*/  STS.U16 [R29+UR13+0x9f00], R190 ;  /* 0x009f00be1d007988 */ /* 0x000fe2000800040d */
[----:B------:R-:W-:Y:S01]  /*74d0*/  PRMT R207, RZ, 0x7610, R207 ;  /* 0x00007610ffcf7816 */ /* 0x000fe200000000cf */
[----:B------:R-:W-:Y:S01]  /*74e0*/  IMAD.WIDE R56, R169, 0x2, R56 ;  /* 0x00000002a9387825 */ /* 0x000fe200078e0238 */
[----:B------:R-:W-:Y:S01]  /*74f0*/  PRMT R211, RZ, 0x7610, R211 ;  /* 0x00007610ffd37816 */ /* 0x000fe200000000d3 */
[----:B------:R-:W5:Y:S01]  /*7500*/  @!P0 LDG.E.U16 R213, desc[UR26][R54.64] ;  /* 0x0000001a36d58981 */ /* 0x000f62000c1e1500 */
[----:B------:R-:W-:-:S03]  /*7510*/  PRMT R215, RZ, 0x7610, R215 ;  /* 0x00007610ffd77816 */ /* 0x000fc600000000d7 */
[----:B------:R4:W-:Y:S01]  /*7520*/  STS.U16 [R174+UR13+0x4000], R221 ;  /* 0x004000ddae007988 */ /* 0x0009e2000800040d */
[----:B------:R-:W-:-:S03]  /*7530*/  PRMT R219, RZ, 0x7610, R219 ;  /* 0x00007610ffdb7816 */ /* 0x000fc600000000db */
[----:B------:R4:W-:Y:S01]  /*7540*/  STS.U16 [R174+UR13+0x4400], R225 ;  /* 0x004400e1ae007988 */ /* 0x0009e2000800040d */
[----:B0-----:R-:W-:Y:S01]  /*7550*/  PRMT R178, RZ, 0x7610, R178 ;  /* 0x00007610ffb27816 */ /* 0x001fe200000000b2 */
[C---:B------:R-:W-:Y:S01]  /*7560*/  IMAD.WIDE R52, R169.reuse, 0x2, R52 ;  /* 0x00000002a9347825 */ /* 0x040fe200078e0234 */
[----:B-1----:R-:W-:Y:S01]  /*7570*/  PRMT R182, RZ, 0x7610, R182 ;  /* 0x00007610ffb67816 */ /* 0x002fe200000000b6 */
[----:B------:R0:W-:Y:S01]  /*7580*/  STS.U16 [R174+UR13+0x4200], R223 ;  /* 0x004200dfae007988 */ /* 0x0001e2000800040d */
[----:B----4-:R-:W-:Y:S02]  /*7590*/  PRMT R186, RZ, 0x7610, R186 ;  /* 0x00007610ffba7816 */ /* 0x010fe400000000ba */
[----:B------:R-:W-:Y:S01]  /*75a0*/  PRMT R221, RZ, 0x7610, R221 ;  /* 0x00007610ffdd7816 */ /* 0x000fe200000000dd */
[----:B------:R1:W-:Y:S01]  /*75b0*/  STS.U16 [R174+UR13+0x4600], R227 ;  /* 0x004600e3ae007988 */ /* 0x0003e2000800040d */
[----:B------:R-:W-:Y:S02]  /*75c0*/  PRMT R190, RZ, 0x7610, R190 ;  /* 0x00007610ffbe7816 */ /* 0x000fe400000000be */
[----:B------:R-:W-:Y:S01]  /*75d0*/  PRMT R225, RZ, 0x7610, R225 ;  /* 0x00007610ffe17816 */ /* 0x000fe200000000e1 */
[----:B------:R-:W-:Y:S01]  /*75e0*/  IMAD.WIDE R48, R169, 0x2, R48 ;  /* 0x00000002a9307825 */ /* 0x000fe200078e0230 */
[----:B------:R-:W4:Y:S01]  /*75f0*/  @!P0 LDG.E.U16 R217, desc[UR26][R58.64] ;  /* 0x0000001a3ad98981 */ /* 0x000f22000c1e1500 */
[----:B0-----:R-:W-:-:S02]  /*7600*/  PRMT R223, RZ, 0x7610, R223 ;  /* 0x00007610ffdf7816 */ /* 0x001fc400000000df */
[C---:B------:R-:W-:Y:S01]  /*7610*/  IMAD.WIDE R44, R169.reuse, 0x2, R44 ;  /* 0x00000002a92c7825 */ /* 0x040fe200078e022c */
[----:B------:R-:W2:Y:S01]  /*7620*/  @!P0 LDG.E.U16 R221, desc[UR26][R62.64] ;  /* 0x0000001a3edd8981 */ /* 0x000ea2000c1e1500 */
[----:B-1----:R-:W-:Y:S02]  /*7630*/  PRMT R227, RZ, 0x7610, R227 ;  /* 0x00007610ffe37816 */ /* 0x002fe400000000e3 */
[C---:B------:R-:W-:Y:S01]  /*7640*/  IMAD.WIDE R40, R169.reuse, 0x2, R40 ;  /* 0x00000002a9287825 */ /* 0x040fe200078e0228 */
[----:B------:R-:W3:Y:S03]  /*7650*/  @!P0 LDG.E.U16 R225, desc[UR26][R66.64] ;  /* 0x0000001a42e18981 */ /* 0x000ee6000c1e1500 */
[----:B------:R-:W-:Y:S01]  /*7660*/  IMAD.WIDE R166, R169, 0x2, R166 ;  /* 0x00000002a9a67825 */ /* 0x000fe200078e02a6 */
[----:B------:R-:W3:Y:S04]  /*7670*/  @!P0 LDG.E.U16 R176, desc[UR26][R94.64] ;  /* 0x0000001a5eb08981 */ /* 0x000ee8000c1e1500 */
        /* <DEDUP_REMOVED lines=36> */
[----:B------:R-:W-:-:S04]  /*78c0*/  ULEA UR15, UR5, UR13, 0x3 ;  /* 0x0000000d050f7291 */ /* 0x000fc8000f8e18ff */
[----:B------:R-:W-:Y:S01]  /*78d0*/  UIADD3 UR15, UPT, UPT, UR15, 0xa000, URZ ;  /* 0x0000a0000f0f7890 */ /* 0x000fe2000fffe0ff */
[----:B-----5:R0:W-:Y:S04]  /*78e0*/  STS.U16 [R174+UR13+0x4800], R213 ;  /* 0x004800d5ae007988 */ /* 0x0201e8000800040d */
[----:B----4-:R0:W-:Y:S04]  /*78f0*/  STS.U16 [R174+UR13+0x4a00], R217 ;  /* 0x004a00d9ae007988 */ /* 0x0101e8000800040d */
[----:B--2---:R0:W-:Y:S04]  /*7900*/  STS.U16 [R174+UR13+0x4c00], R221 ;  /* 0x004c00ddae007988 */ /* 0x0041e8000800040d */
[----:B---3--:R0:W-:Y:S04]  /*7910*/  STS.U16 [R174+UR13+0x4e00], R225 ;  /* 0x004e00e1ae007988 */ /* 0x0081e8000800040d */
        /* <DEDUP_REMOVED lines=36> */
[----:B------:R1:W-:Y:S06]  /*7b60*/  MEMBAR.ALL.CTA ;  /* 0x0000000000007992 */ /* 0x0003ec0000008000 */
[----:B-1----:R-:W1:Y:S02]  /*7b70*/  FENCE.VIEW.ASYNC.S ;  /* 0x00000000000073c6 */ /* 0x002e640000000000 */
[----:B-1----:R-:W-:Y:S06]  /*7b80*/  BAR.SYNC.DEFER_BLOCKING 0x0 ;  /* 0x0000000000007b1d */ /* 0x002fec0000010000 */
[----:B------:R-:W-:Y:S05]  /*7b90*/  @P4 BRA `(.L_x_9) ;  /* 0x00000000003c4947 */ /* 0x000fea0003800000 */
[----:B------:R-:W-:Y:S01]  /*7ba0*/  UMOV UR20, UR8 ;  /* 0x0000000800147c82 */ /* 0x000fe20008000000 */
[----:B------:R-:W-:Y:S01]  /*7bb0*/  UMOV UR21, 0x40004040 ;  /* 0x4000404000157882 */ /* 0x000fe20000000000 */
[----:B------:R-:W-:Y:S01]  /*7bc0*/  UMOV UR22, UR10 ;  /* 0x0000000a00167c82 */ /* 0x000fe20008000000 */
[----:B------:R-:W-:Y:S01]  /*7bd0*/  UMOV UR23, 0x80004020 ;  /* 0x8000402000177882 */ /* 0x000fe20000000000 */
[----:B------:R-:W-:Y:S01]  /*7be0*/  UMOV UR24, 0x0 ;  /* 0x0000000000187882 */ /* 0x000fe20000000000 */
[----:B------:R-:W-:Y:S01]  /*7bf0*/  UMOV UR25, 0x4408490 ;  /* 0x0440849000197882 */ /* 0x000fe20000000000 */
[----:B------:R-:W-:Y:S01]  /*7c00*/  UMOV UR6, UR15 ;  /* 0x0000000f00067c82 */ /* 0x000fe20008000000 */
[----:B------:R-:W-:Y:S01]  /*7c10*/  UMOV UR7, URZ ;  /* 0x000000ff00077c82 */ /* 0x000fe20008000000 */
[----:B------:R-:W-:Y:S01]  /*7c20*/  UMOV UR28, 0x0 ;  /* 0x00000000001c7882 */ /* 0x000fe20000000000 */
[----:B------:R-:W-:Y:S01]  /*7c30*/  UMOV UR29, 0x4408490 ;  /* 0x04408490001d7882 */ /* 0x000fe20000000000 */
[----:B------:R1:W-:Y:S01]  /*7c40*/  UTCHMMA gdesc[UR20], gdesc[UR22], tmem[UR12], tmem[UR24], idesc[UR25], UPT ;  /* 0x00ff1816140075ea */ /* 0x0003e2000b80000c */
[----:B------:R-:W-:Y:S01]  /*7c50*/  UMOV UR6, UR6 ;  /* 0x0000000600067c82 */ /* 0x000fe20008000000 */
[----:B------:R1:W-:Y:S01]  /*7c60*/  UTCHMMA gdesc[UR16], gdesc[UR18], tmem[UR12], tmem[UR28], idesc[UR29], UPT ;  /* 0x00ff1c12100075ea */ /* 0x0003e2000b80000c */
[----:B------:R1:W-:Y:S01]  /*7c70*/  UTCBAR [UR6], URZ ;  /* 0x000000ff060073e9 */ /* 0x0003e200080000ff */
[----:B------:R-:W-:-:S02]  /*7c80*/  NOP ;  /* 0x0000000000007918 */ /* 0x000fc40000000000 */
.L_x_9:
[----:B------:R-:W-:Y:S01]  /*7c90*/  UIADD3 UR5, UPT, UPT, UR5, 0x1, URZ ;  /* 0x0000000105057890 */ /* 0x000fe2000fffe0ff */
[----:B------:R-:W-:Y:S02]  /*7ca0*/  VIADD R168, R168, 0xffffffff ;  /* 0xffffffffa8a87836 */ /* 0x000fe40000000000 */
[----:B------:R-:W-:Y:S01]  /*7cb0*/  VIADD R28, R28, 0xffffffe0 ;  /* 0xffffffe01c1c7836 */ /* 0x000fe20000000000 */
[----:B------:R-:W-:Y:S02]  /*7cc0*/  UISETP.GT.AND UP1, UPT, UR5, 0x1, UPT ;  /* 0x000000010500788c */ /* 0x000fe4000bf24270 */
[----:B------:R-:W-:Y:S02]  /*7cd0*/  ISETP.NE.U32.AND P0, PT, R168, RZ, PT ;  /* 0x000000ffa800720c */ /* 0x000fe40003f05070 */
[----:B-1----:R-:W-:Y:S02]  /*7ce0*/  USEL UR6, URZ, 0x1, !UP1 ;  /* 0x00000001ff067887 */ /* 0x002fe4000c800000 */
[----:B------:R-:W-:-:S02]  /*7cf0*/  USEL UR5, UR5, URZ, !UP1 ;  /* 0x000000ff05057287 */ /* 0x000fc4000c800000 */
[----:B------:R-:W-:-:S03]  /*7d00*/  ULOP3.LUT UR7, UR4, UR6, URZ, 0x3c, !UPT ;  /* 0x0000000604077292 */ /* 0x000fc6000f8e3cff */
[----:B------:R-:W-:-:S04]  /*7d10*/  UMOV UR6, UR4 ;  /* 0x0000000400067c82 */ /* 0x000fc80008000000 */
[----:B------:R-:W-:Y:S01]  /*7d20*/  UMOV UR4, UR7 ;  /* 0x0000000700047c82 */ /* 0x000fe20008000000 */
[----:B------:R-:W-:Y:S05]  /*7d30*/  @P0 BRA `(.L_x_10) ;  /* 0xffffffe800280947 */ /* 0x000fea000383ffff */
.L_x_7:
[----:B------:R-:W-:Y:S01]  /*7d40*/  ISETP.GE.AND P0, PT, R171, 0x20, PT ;  /* 0x00000020ab00780c */ /* 0x000fe20003f06270 */
[C---:B------:R-:W-:Y:S02]  /*7d50*/  IMAD.SHL.U32 R133, R132.reuse, 0x80, RZ ;  /* 0x0000008084857824 */ /* 0x040fe400078e00ff */
[----:B------:R-:W-:-:S10]  /*7d60*/  IMAD.SHL.U32 R143, R132, 0x10, RZ ;  /* 0x00000010848f7824 */ /* 0x000fd400078e00ff */
[----:B------:R-:W-:Y:S05]  /*7d70*/  @!P0 BRA `(.L_x_11) ;  /* 0x0000000000108947 */ /* 0x000fea0003800000 */
[----:B------:R-:W-:-:S06]  /*7d80*/  USHF.L.U32 UR6, UR6, 0x1f, URZ ;  /* 0x0000001f06067899 */ /* 0x000fcc00080006ff */
[----:B------:R-:W-:-:S04]  /*7d90*/  IMAD.U32 R4, RZ, RZ, UR6 ;  /* 0x00000006ff047e24 */ /* 0x000fc8000f8e00ff */
[----:B------:R-:W1:Y:S02]  /*7da0*/  SYNCS.PHASECHK.TRANS64.TRYWAIT P0, [UR15], R4 ;  /* 0x00000004ff0075a7 */ /* 0x000e64000800110f */
[----:B-1----:R-:W-:Y:S05]  /*7db0*/  @!P0 BRA `(.L_x_12) ;  /* 0x0000004400808947 */ /* 0x002fea0003800000 */
.L_x_11:
[----:B------:R-:W-:Y:S01]  /*7dc0*/  BAR.SYNC.DEFER_BLOCKING 0x0 ;  /* 0x0000000000007b1d */ /* 0x000fe20000010000 */
[----:B------:R-:W-:Y:S02]  /*7dd0*/  LOP3.LUT R134, R133, 0x800, RZ, 0xc0, !PT ;  /* 0x0000080085867812 */ /* 0x000fe400078ec0ff */
[----:B------:R-:W-:Y:S02]  /*7de0*/  LOP3.LUT R133, R143, 0xf0, RZ, 0xc0, !PT ;  /* 0x000000f08f857812 */ /* 0x000fe400078ec0ff */
[----:B------:R-:W-:Y:S01]  /*7df0*/  LOP3.LUT R145, R132, 0x60, RZ, 0xc0, !PT ;  /* 0x0000006084917812 */ /* 0x000fe200078ec0ff */
[----:B0-----:R-:W0:Y:S01]  /*7e00*/  LDCU.128 UR8, c[0x0][0x390] ;  /* 0x00007200ff0877ac */ /* 0x001e220008000c00 */
[----:B------:R-:W-:Y:S02]  /*7e10*/  IADD3 R144, PT, PT, R133, UR13, R134 ;  /* 0x0000000d85907c10 */ /* 0x000fe4000fffe086 */
[C---:B------:R-:W-:Y:S01]  /*7e20*/  LOP3.LUT R132, R0.reuse, R3, RZ, 0xfc, !PT ;  /* 0x0000000300847212 */ /* 0x040fe200078efcff */
[----:B------:R-:W1:Y:S01]  /*7e30*/  LDCU UR4, c[0x0][0x3b4] ;  /* 0x00007680ff0477ac */ /* 0x000e620008000800 */
[----:B------:R-:W-:-:S02]  /*7e40*/  LOP3.LUT R133, R0, 0x1e, R3, 0xfe, !PT ;  /* 0x0000001e00857812 */ /* 0x000fc400078efe03 */
[C-C-:B------:R-:W-:Y:S01]  /*7e50*/  LOP3.LUT R134, R0.reuse, 0x1c, R3.reuse, 0xfe, !PT ;  /* 0x0000001c00867812 */ /* 0x140fe200078efe03 */
[----:B------:R-:W2:Y:S01]  /*7e60*/  LDCU UR5, c[0x0][0x39c] ;  /* 0x00007380ff0577ac */ /* 0x000ea20008000800 */
[C-C-:B------:R-:W-:Y:S02]  /*7e70*/  LOP3.LUT R135, R0.reuse, 0x1a, R3.reuse, 0xfe, !PT ;  /* 0x0000001a00877812 */ /* 0x140fe400078efe03 */
[C-C-:B------:R-:W-:Y:S01]  /*7e80*/  LOP3.LUT R136, R0.reuse, 0x18, R3.reuse, 0xfe, !PT ;  /* 0x0000001800887812 */ /* 0x140fe200078efe03 */
[----:B------:R-:W3:Y:S01]  /*7e90*/  LDCU UR6, c[0x0][0x39c] ;  /* 0x00007380ff0677ac */ /* 0x000ee20008000800 */
[C-C-:B------:R-:W-:Y:S02]  /*7ea0*/  LOP3.LUT R137, R0.reuse, 0x16, R3.reuse, 0xfe, !PT ;  /* 0x0000001600897812 */ /* 0x140fe400078efe03 */
[C-C-:B------:R-:W-:Y:S02]  /*7eb0*/  LOP3.LUT R138, R0.reuse, 0x14, R3.reuse, 0xfe, !PT ;  /* 0x00000014008a7812 */ /* 0x140fe400078efe03 */
[C-C-:B------:R-:W-:Y:S01]  /*7ec0*/  LOP3.LUT R139, R0.reuse, 0x12, R3.reuse, 0xfe, !PT ;  /* 0x00000012008b7812 */ /* 0x140fe200078efe03 */
[----:B------:R-:W4:Y:S02]  /*7ed0*/  @!P1 SYNCS.CCTL.IV [UR13+0xa000] ;  /* 0x00a00000ff0099b1 */ /* 0x000f24000800000d */
[----:B----4-:R-:W-:Y:S01]  /*7ee0*/  BAR.SYNC.DEFER_BLOCKING 0x0 ;  /* 0x0000000000007b1d */ /* 0x010fe20000010000 */
[----:B------:R-:W-:-:S02]  /*7ef0*/  LOP3.LUT R140, R0, 0x10, R3, 0xfe, !PT ;  /* 0x00000010008c7812 */ /* 0x000fc400078efe03 */
[C-C-:B------:R-:W-:Y:S02]  /*7f00*/  LOP3.LUT R141, R0.reuse, 0xe, R3.reuse, 0xfe, !PT ;  /* 0x0000000e008d7812 */ /* 0x140fe400078efe03 */
[C-C-:B------:R-:W-:Y:S02]  /*7f10*/  LOP3.LUT R142, R0.reuse, 0xc, R3.reuse, 0xfe, !PT ;  /* 0x0000000c008e7812 */ /* 0x140fe400078efe03 */
[C-C-:B------:R-:W-:Y:S01]  /*7f20*/  LOP3.LUT R148, R0.reuse, 0xa, R3.reuse, 0xfe, !PT ;  /* 0x0000000a00947812 */ /* 0x140fe200078efe03 */
[----:B------:R-:W-:Y:S01]  /*7f30*/  LDTM.16dp32bit_t0_t15.x128 R4, tmem[UR14] ;  /* 0x0000000e000479ee */ /* 0x000fe20008b80000 */
[----:B------:R-:W4:Y:S01]  /*7f40*/  LDTM.16dp32bit_t16_t31.x128 R4, tmem[UR14+0x80] ;  /* 0x0000800e000479ee */ /* 0x000f220008ba0000 */
[C-C-:B------:R-:W-:Y:S02]  /*7f50*/  LOP3.LUT R150, R0.reuse, 0x8, R3.reuse, 0xfe, !PT ;  /* 0x0000000800967812 */ /* 0x140fe400078efe03 */
[C-C-:B------:R-:W-:Y:S02]  /*7f60*/  LOP3.LUT R152, R0.reuse, 0x6, R3.reuse, 0xfe, !PT ;  /* 0x0000000600987812 */ /* 0x140fe400078efe03 */
[----:B------:R-:W-:-:S02]  /*7f70*/  LOP3.LUT R154, R0, 0x4, R3, 0xfe, !PT ;  /* 0x00000004009a7812 */ /* 0x000fc400078efe03 */
[----:B------:R-:W-:Y:S01]  /*7f80*/  LOP3.LUT R156, R0, 0x2, R3, 0xfe, !PT ;  /* 0x00000002009c7812 */ /* 0x000fe200078efe03 */
[----:B------:R-:W-:Y:S01]  /*7f90*/  IMAD R0, R145, 0x8, R144 ;  /* 0x0000000891007824 */ /* 0x000fe200078e0290 */
[----:B------:R-:W5:Y:S01]  /*7fa0*/  LDC R3, c[0x0][0x3b8] ;  /* 0x0000ee00ff037b82 */ /* 0x000f620000000800 */
[C---:B0-----:R-:W-:Y:S01]  /*7fb0*/  ISETP.GE.AND P0, PT, R2.reuse, UR10, PT ;  /* 0x0000000a02007c0c */ /* 0x041fe2000bf06270 */
[----:B-1----:R-:W-:Y:S01]  /*7fc0*/  IMAD R2, R2, UR4, RZ ;  /* 0x0000000402027c24 */ /* 0x002fe2000f8e02ff */
[----:B------:R-:W0:Y:S02]  /*7fd0*/  LDCU UR4, c[0x0][0x39c] ;  /* 0x00007380ff0477ac */ /* 0x000e240008000800 */
[----:B------:R-:W-:Y:S02]  /*7fe0*/  ISETP.LT.AND P3, PT, R156, UR11, !P0 ;  /* 0x0000000b9c007c0c */ /* 0x000fe4000c761270 */
[----:B------:R-:W-:Y:S01]  /*7ff0*/  ISETP.LT.AND P4, PT, R154, UR11, !P0 ;  /* 0x0000000b9a007c0c */ /* 0x000fe2000c781270 */
[----:B------:R-:W1:Y:S01]  /*8000*/  @!P1 SYNCS.CCTL.IV [UR13+0xa008] ;  /* 0x00a00800ff0099b1 */ /* 0x000e62000800000d */
[----:B------:R-:W-:Y:S01]  /*8010*/  NOP ;  /* 0x0000000000007918 */ /* 0x000fe20000000000 */
[----:B------:R-:W-:-:S02]  /*8020*/  ISETP.LT.AND P2, PT, R152, UR11, !P0 ;  /* 0x0000000b98007c0c */ /* 0x000fc4000c741270 */
[----:B------:R-:W-:Y:S02]  /*8030*/  ISETP.LT.AND P1, PT, R150, UR11, !P0 ;  /* 0x0000000b96007c0c */ /* 0x000fe4000c721270 */
[----:B----4-:R-:W-:Y:S02]  /*8040*/  F2FP.BF16.F32.PACK_AB R144, R6, R4 ;  /* 0x000000040690723e */ /* 0x010fe400000010ff */
[----:B------:R-:W-:Y:S02]  /*8050*/  F2FP.BF16.F32.PACK_AB R4, R7, R5 ;  /* 0x000000050704723e */ /* 0x000fe400000010ff */
[----:B------:R-:W-:Y:S02]  /*8060*/  F2FP.BF16.F32.PACK_AB R5, R11, R9 ;  /* 0x000000090b05723e */ /* 0x000fe400000010ff */
[----:B------:R-:W-:Y:S02]  /*8070*/  F2FP.BF16.F32.PACK_AB R6, R15, R13 ;  /* 0x0000000d0f06723e */ /* 0x000fe400000010ff */
[----:B------:R-:W-:-:S02]  /*8080*/  F2FP.BF16.F32.PACK_AB R11, R35, R33 ;  /* 0x00000021230b723e */ /* 0x000fc400000010ff */
[----:B------:R-:W-:Y:S02]  /*8090*/  F2FP.BF16.F32.PACK_AB R52, R54, R52 ;  /* 0x000000343634723e */ /* 0x000fe400000010ff */
[----:B------:R-:W-:Y:S01]  /*80a0*/  F2FP.BF16.F32.PACK_AB R13, R43, R41 ;  /* 0x000000292b0d723e */ /* 0x000fe200000010ff */
[-C--:B-----5:R-:W-:Y:S01]  /*80b0*/  IMAD R41, R156, R3.reuse, RZ ;  /* 0x000000039c297224 */ /* 0x0a0fe200078e02ff */
[----:B------:R-:W-:Y:S01]  /*80c0*/  F2FP.BF16.F32.PACK_AB R54, R62, R60 ;  /* 0x0000003c3e36723e */ /* 0x000fe200000010ff */
[----:B------:R-:W-:Y:S01]  /*80d0*/  IMAD R43, R154, R3, RZ ;  /* 0x000000039a2b7224 */ /* 0x000fe200078e02ff */
[----:B------:R-:W-:Y:S01]  /*80e0*/  F2FP.BF16.F32.PACK_AB R35, R115, R113 ;  /* 0x000000717323723e */ /* 0x000fe200000010ff */
[----:B------:R-:W-:Y:S01]  /*80f0*/  IMAD R113, R132, R3, RZ ;  /* 0x0000000384717224 */ /* 0x000fe200078e02ff */
[----:B------:R-:W-:Y:S02]  /*8100*/  LEA R60, P5, R2, UR8, 0x1 ;  /* 0x00000008023c7c11 */ /* 0x000fe4000f8a08ff */
[----:B------:R-:W-:-:S02]  /*8110*/  F2FP.BF16.F32.PACK_AB R146, R14, R12 ;  /* 0x0000000c0e92723e */ /* 0x000fc400000010ff */
[----:B------:R-:W-:Y:S02]  /*8120*/  F2FP.BF16.F32.PACK_AB R68, R70, R68 ;  /* 0x000000444644723e */ /* 0x000fe400000010ff */
[----:B------:R-:W-:Y:S01]  /*8130*/  F2FP.BF16.F32.PACK_AB R14, R47, R45 ;  /* 0x0000002d2f0e723e */ /* 0x000fe200000010ff */
[-C--:B------:R-:W-:Y:S01]  /*8140*/  IMAD R45, R152, R3.reuse, RZ ;  /* 0x00000003982d7224 */ /* 0x080fe200078e02ff */
[----:B------:R-:W-:Y:S01]  /*8150*/  F2FP.BF16.F32.PACK_AB R70, R78, R76 ;  /* 0x0000004c4e46723e */ /* 0x000fe200000010ff */
[----:B------:R-:W-:Y:S01]  /*8160*/  IMAD R47, R150, R3, RZ ;  /* 0x00000003962f7224 */ /* 0x000fe200078e02ff */
[----:B------:R-:W-:Y:S02]  /*8170*/  LEA.HI.X.SX32 R2, R2, UR9, 0x1, P5 ;  /* 0x0000000902027c11 */ /* 0x000fe4000a8f0eff */
[----:B------:R-:W-:Y:S02]  /*8180*/  F2FP.BF16.F32.PACK_AB R145, R10, R8 ;  /* 0x000000080a91723e */ /* 0x000fe400000010ff */
[----:B------:R-:W-:-:S02]  /*8190*/  LEA R62, P5, R113, R60, 0x1 ;  /* 0x0000003c713e7211 */ /* 0x000fc400078a08ff */
[----:B------:R-:W-:Y:S02]  /*81a0*/  LEA R76, P6, R41, R60, 0x1 ;  /* 0x0000003c294c7211 */ /* 0x000fe400078c08ff */
[----:B------:R-:W-:Y:S02]  /*81b0*/  F2FP.BF16.F32.PACK_AB R8, R23, R21 ;  /* 0x000000151708723e */ /* 0x000fe400000010ff */
[----:B------:R-:W-:Y:S02]  /*81c0*/  F2FP.BF16.F32.PACK_AB R147, R18, R16 ;  /* 0x000000101293723e */ /* 0x000fe400000010ff */
[----:B------:R-:W-:Y:S02]  /*81d0*/  F2FP.BF16.F32.PACK_AB R21, R26, R24 ;  /* 0x000000181a15723e */ /* 0x000fe400000010ff */
[----:B------:R-:W-:Y:S01]  /*81e0*/  F2FP.BF16.F32.PACK_AB R18, R63, R61 ;  /* 0x0000003d3f12723e */ /* 0x000fe200000010ff */
[----:B-1----:R-:W-:Y:S01]  /*81f0*/  STS.128 [R0], R144 ;  /* 0x0000009000007388 */ /* 0x002fe20000000c00 */
[----:B------:R-:W-:-:S02]  /*8200*/  F2FP.BF16.F32.PACK_AB R24, R71, R69 ;  /* 0x000000454718723e */ /* 0x000fc400000010ff */
[----:B------:R-:W-:Y:S02]  /*8210*/  F2FP.BF16.F32.PACK_AB R26, R79, R77 ;  /* 0x0000004d4f1a723e */ /* 0x000fe400000010ff */
[----:B------:R-:W-:Y:S02]  /*8220*/  F2FP.BF16.F32.PACK_AB R71, R82, R80 ;  /* 0x000000505247723e */ /* 0x000fe400000010ff */
[-C--:B------:R-:W-:Y:S01]  /*8230*/  LEA.HI.X.SX32 R63, R113, R2.reuse, 0x1, P5 ;  /* 0x00000002713f7211 */ /* 0x080fe200028f0eff */
[----:B------:R-:W-:Y:S01]  /*8240*/  IMAD R113, R3, 0x20, R113 ;  /* 0x0000002003717824 */ /* 0x000fe200078e0271 */
[----:B------:R-:W-:Y:S02]  /*8250*/  LEA.HI.X.SX32 R77, R41, R2, 0x1, P6 ;  /* 0x00000002294d7211 */ /* 0x000fe400030f0eff */
[-C--:B------:R-:W-:Y:S02]  /*8260*/  LEA R78, P5, R43, R60.reuse, 0x1 ;  /* 0x0000003c2b4e7211 */ /* 0x080fe400078a08ff */
[----:B------:R-:W-:-:S02]  /*8270*/  LEA R80, P6, R45, R60, 0x1 ;  /* 0x0000003c2d507211 */ /* 0x000fc400078c08ff */
[----:B------:R-:W-:Y:S02]  /*8280*/  F2FP.BF16.F32.PACK_AB R9, R27, R25 ;  /* 0x000000191b09723e */ /* 0x000fe400000010ff */
[----:B------:R-:W-:Y:S02]  /*8290*/  F2FP.BF16.F32.PACK_AB R27, R83, R81 ;  /* 0x00000051531b723e */ /* 0x000fe400000010ff */
[-C--:B------:R-:W-:Y:S01]  /*82a0*/  LEA.HI.X.SX32 R79, R43, R2.reuse, 0x1, P5 ;  /* 0x000000022b4f7211 */ /* 0x080fe200028f0eff */
[-C--:B------:R-:W-:Y:S01]  /*82b0*/  IMAD R43, R148, R3.reuse, RZ ;  /* 0x00000003942b7224 */ /* 0x080fe200078e02ff */
[----:B------:R-:W-:Y:S01]  /*82c0*/  LEA.HI.X.SX32 R81, R45, R2, 0x1, P6 ;  /* 0x000000022d517211 */ /* 0x000fe200030f0eff */
[----:B------:R-:W-:Y:S01]  /*82d0*/  IMAD R45, R142, R3, RZ ;  /* 0x000000038e2d7224 */ /* 0x000fe200078e02ff */
[----:B------:R-:W-:Y:S02]  /*82e0*/  F2FP.BF16.F32.PACK_AB R7, R19, R17 ;  /* 0x000000111307723e */ /* 0x000fe400000010ff */
[----:B------:R-:W-:-:S02]  /*82f0*/  LEA R82, P6, R47, R60, 0x1 ;  /* 0x0000003c2f527211 */ /* 0x000fc400078c08ff */
[----:B------:R-:W-:Y:S01]  /*8300*/  F2FP.BF16.F32.PACK_AB R20, R22, R20 ;  /* 0x000000141614723e */ /* 0x000fe200000010ff */
[----:B------:R-:W-:Y:S01]  /*8310*/  STS.128 [R0+0x400], R4 ;  /* 0x0004000400007388 */ /* 0x000fe20000000c00 */
[----:B------:R-:W-:Y:S02]  /*8320*/  F2FP.BF16.F32.PACK_AB R22, R30, R28 ;  /* 0x0000001c1e16723e */ /* 0x000fe400000010ff */
[----:B------:R-:W-:Y:S02]  /*8330*/  F2FP.BF16.F32.PACK_AB R28, R87, R85 ;  /* 0x00000055571c723e */ /* 0x000fe400000010ff */
[----:B------:R-:W-:Y:S02]  /*8340*/  F2FP.BF16.F32.PACK_AB R85, R90, R88 ;  /* 0x000000585a55723e */ /* 0x000fe400000010ff */
[----:B------:R-:W-:Y:S01]  /*8350*/  LEA.HI.X.SX32 R83, R47, R2, 0x1, P6 ;  /* 0x000000022f537211 */ /* 0x000fe200030f0eff */
[----:B------:R-:W-:Y:S01]  /*8360*/  IMAD R47, R141, R3, RZ ;  /* 0x000000038d2f7224 */ /* 0x000fe200078e02ff */
[----:B------:R-:W-:-:S02]  /*8370*/  LEA R88, P6, R43, R60, 0x1 ;  /* 0x0000003c2b587211 */ /* 0x000fc400078c08ff */
[----:B------:R-:W-:Y:S01]  /*8380*/  F2FP.BF16.F32.PACK_AB R10, R31, R29 ;  /* 0x0000001d1f0a723e */ /* 0x000fe200000010ff */
[----:B------:R-:W-:Y:S01]  /*8390*/  BAR.SYNC.DEFER_BLOCKING 0x0 ;  /* 0x0000000000007b1d */ /* 0x000fe20000010000 */
[----:B------:R-:W-:Y:S02]  /*83a0*/  F2FP.BF16.F32.PACK_AB R29, R91, R89 ;  /* 0x000000595b1d723e */ /* 0x000fe400000010ff */
[----:B------:R-:W-:Y:S02]  /*83b0*/  LEA.HI.X.SX32 R89, R43, R2, 0x1, P6 ;  /* 0x000000022b597211 */ /* 0x000fe400030f0eff */
[----:B------:R-:W-:Y:S02]  /*83c0*/  LEA R90, P6, R45, R60, 0x1 ;  /* 0x0000003c2d5a7211 */ /* 0x000fe400078c08ff */
[----:B------:R-:W-:Y:S02]  /*83d0*/  F2FP.BF16.F32.PACK_AB R84, R86, R84 ;  /* 0x000000545654723e */ /* 0x000fe400000010ff */
[----:B------:R-:W-:Y:S01]  /*83e0*/  F2FP.BF16.F32.PACK_AB R15, R51, R49 ;  /* 0x00000031330f723e */ /* 0x000fe200000010ff */
[-C--:B------:R-:W-:Y:S01]  /*83f0*/  IMAD R49, R140, R3.reuse, RZ ;  /* 0x000000038c317224 */ /* 0x080fe200078e02ff */
[----:B------:R-:W-:Y:S01]  /*8400*/  F2FP.BF16.F32.PACK_AB R86, R94, R92 ;  /* 0x0000005c5e56723e */ /* 0x000fe200000010ff */
[-C--:B------:R-:W-:Y:S01]  /*8410*/  IMAD R51, R138, R3.reuse, RZ ;  /* 0x000000038a337224 */ /* 0x080fe200078e02ff */
[----:B------:R-:W-:Y:S01]  /*8420*/  LEA.HI.X.SX32 R91, R45, R2, 0x1, P6 ;  /* 0x000000022d5b7211 */ /* 0x000fe200030f0eff */
[----:B------:R-:W-:Y:S01]  /*8430*/  IMAD R45, R139, R3, RZ ;  /* 0x000000038b2d7224 */ /* 0x000fe200078e02ff */
[----:B------:R-:W-:-:S02]  /*8440*/  LEA R92, P6, R47, R60, 0x1 ;  /* 0x0000003c2f5c7211 */ /* 0x000fc400078c08ff */
[----:B------:R-:W-:Y:S02]  /*8450*/  F2FP.BF16.F32.PACK_AB R30, R95, R93 ;  /* 0x0000005d5f1e723e */ /* 0x000fe400000010ff */
[----:B------:R-:W-:Y:S02]  /*8460*/  LEA.HI.X.SX32 R93, R47, R2, 0x1, P6 ;  /* 0x000000022f5d7211 */ /* 0x000fe400030f0eff */
[C---:B------:R-:W-:Y:S02]  /*8470*/  LEA R94, P6, R49.reuse, R60, 0x1 ;  /* 0x0000003c315e7211 */ /* 0x040fe400078c08ff */
[----:B------:R-:W-:Y:S02]  /*8480*/  F2FP.BF16.F32.PACK_AB R87, R98, R96 ;  /* 0x000000606257723e */ /* 0x000fe400000010ff */
[----:B------:R-:W-:Y:S01]  /*8490*/  LEA.HI.X.SX32 R95, R49, R2, 0x1, P6 ;  /* 0x00000002315f7211 */ /* 0x000fe200030f0eff */
[----:B------:R-:W-:Y:S01]  /*84a0*/  IMAD R49, R137, R3, RZ ;  /* 0x0000000389317224 */ /* 0x000fe200078e02ff */
[----:B------:R-:W-:-:S02]  /*84b0*/  LEA R96, P6, R45, R60, 0x1 ;  /* 0x0000003c2d607211 */ /* 0x000fc400078c08ff */
[----:B------:R-:W-:Y:S02]  /*84c0*/  LOP3.LUT R61, R143, 0x7f0, RZ, 0xc0, !PT ;  /* 0x000007f08f3d7812 */ /* 0x000fe400078ec0ff */
[----:B------:R-:W-:Y:S02]  /*84d0*/  F2FP.BF16.F32.PACK_AB R36, R38, R36 ;  /* 0x000000242624723e */ /* 0x000fe400000010ff */
[----:B------:R-:W-:Y:S02]  /*84e0*/  F2FP.BF16.F32.PACK_AB R16, R55, R53 ;  /* 0x000000353710723e */ /* 0x000fe400000010ff */
[----:B------:R-:W-:Y:S02]  /*84f0*/  F2FP.BF16.F32.PACK_AB R31, R99, R97 ;  /* 0x00000061631f723e */ /* 0x000fe400000010ff */
[----:B------:R-:W-:Y:S02]  /*8500*/  F2FP.BF16.F32.PACK_AB R38, R46, R44 ;  /* 0x0000002c2e26723e */ /* 0x000fe400000010ff */
[----:B------:R-:W-:-:S02]  /*8510*/  F2FP.BF16.F32.PACK_AB R55, R66, R64 ;  /* 0x000000404237723e */ /* 0x000fc400000010ff */
[----:B------:R-:W-:Y:S02]  /*8520*/  F2FP.BF16.F32.PACK_AB R19, R67, R65 ;  /* 0x000000414313723e */ /* 0x000fe400000010ff */
[----:B------:R-:W-:Y:S01]  /*8530*/  LEA.HI.X.SX32 R97, R45, R2, 0x1, P6 ;  /* 0x000000022d617211 */ /* 0x000fe200030f0eff */
[----:B------:R-:W1:Y:S01]  /*8540*/  LDS.128 R64, [R61+UR13] ;  /* 0x0000000d3d407984 */ /* 0x000e620008000c00 */
[----:B------:R-:W-:Y:S02]  /*8550*/  F2FP.BF16.F32.PACK_AB R23, R34, R32 ;  /* 0x000000202217723e */ /* 0x000fe400000010ff */
[----:B------:R-:W-:Y:S01]  /*8560*/  F2FP.BF16.F32.PACK_AB R69, R74, R72 ;  /* 0x000000484a45723e */ /* 0x000fe200000010ff */
[----:B------:R-:W-:Y:S01]  /*8570*/  LDS.128 R44, [R61+UR13+0x800] ;  /* 0x0008000d3d2c7984 */ /* 0x000fe20008000c00 */
[----:B------:R-:W-:Y:S02]  /*8580*/  F2FP.BF16.F32.PACK_AB R25, R75, R73 ;  /* 0x000000494b19723e */ /* 0x000fe400000010ff */
[----:B------:R-:W-:Y:S01]  /*8590*/  F2FP.BF16.F32.PACK_AB R12, R39, R37 ;  /* 0x00000025270c723e */ /* 0x000fe200000010ff */
[----:B------:R-:W-:Y:S01]  /*85a0*/  BAR.SYNC.DEFER_BLOCKING 0x0 ;  /* 0x0000000000007b1d */ /* 0x000fe20000010000 */
[----:B------:R-:W-:-:S02]  /*85b0*/  F2FP.BF16.F32.PACK_AB R37, R42, R40 ;  /* 0x000000282a25723e */ /* 0x000fc400000010ff */
[----:B------:R-:W-:Y:S02]  /*85c0*/  F2FP.BF16.F32.PACK_AB R39, R50, R48 ;  /* 0x000000303227723e */ /* 0x000fe400000010ff */
[----:B------:R-:W-:Y:S02]  /*85d0*/  F2FP.BF16.F32.PACK_AB R53, R58, R56 ;  /* 0x000000383a35723e */ /* 0x000fe400000010ff */
[----:B------:R-:W-:Y:S01]  /*85e0*/  F2FP.BF16.F32.PACK_AB R17, R59, R57 ;  /* 0x000000393b11723e */ /* 0x000fe200000010ff */
[-C--:B------:R-:W-:Y:S01]  /*85f0*/  IMAD R57, R136, R3.reuse, RZ ;  /* 0x0000000388397224 */ /* 0x080fe200078e02ff */
[----:B------:R-:W-:Y:S01]  /*8600*/  LEA R98, P6, R51, R60, 0x1 ;  /* 0x0000003c33627211 */ /* 0x000fe200078c08ff */
[----:B------:R-:W-:Y:S01]  /*8610*/  IMAD R59, R134, R3, RZ ;  /* 0x00000003863b7224 */ /* 0x000fe200078e02ff */
[----:B------:R-:W-:Y:S02]  /*8620*/  F2FP.BF16.F32.PACK_AB R32, R103, R101 ;  /* 0x000000656720723e */ /* 0x000fe400000010ff */
[----:B------:R-:W-:-:S02]  /*8630*/  F2FP.BF16.F32.PACK_AB R101, R106, R104 ;  /* 0x000000686a65723e */ /* 0x000fc400000010ff */
[----:B------:R-:W-:Y:S01]  /*8640*/  LEA.HI.X.SX32 R99, R51, R2, 0x1, P6 ;  /* 0x0000000233637211 */ /* 0x000fe200030f0eff */
[----:B------:R-:W-:Y:S01]  /*8650*/  IMAD R51, R135, R3, RZ ;  /* 0x0000000387337224 */ /* 0x000fe200078e02ff */
[----:B------:R-:W-:Y:S02]  /*8660*/  LEA R104, P6, R49, R60, 0x1 ;  /* 0x0000003c31687211 */ /* 0x000fe400078c08ff */
[----:B------:R-:W-:Y:S02]  /*8670*/  F2FP.BF16.F32.PACK_AB R33, R107, R105 ;  /* 0x000000696b21723e */ /* 0x000fe400000010ff */
[----:B------:R-:W-:Y:S02]  /*8680*/  LEA.HI.X.SX32 R105, R49, R2, 0x1, P6 ;  /* 0x0000000231697211 */ /* 0x000fe400030f0eff */
[----:B------:R-:W-:Y:S01]  /*8690*/  LEA R106, P6, R57, R60, 0x1 ;  /* 0x0000003c396a7211 */ /* 0x000fe200078c08ff */
[----:B------:R-:W-:Y:S01]  /*86a0*/  STS.128 [R0], R20 ;  /* 0x0000001400007388 */ /* 0x000fe20000000c00 */
[----:B------:R-:W-:-:S02]  /*86b0*/  F2FP.BF16.F32.PACK_AB R100, R102, R100 ;  /* 0x000000646664723e */ /* 0x000fc400000010ff */
[----:B------:R-:W-:Y:S01]  /*86c0*/  F2FP.BF16.F32.PACK_AB R102, R110, R108 ;  /* 0x0000006c6e66723e */ /* 0x000fe200000010ff */
[----:B------:R-:W-:Y:S01]  /*86d0*/  STS.128 [R0+0x400], R8 ;  /* 0x0004000800007388 */ /* 0x000fe20000000c00 */
[----:B------:R-:W-:Y:S02]  /*86e0*/  LEA.HI.X.SX32 R107, R57, R2, 0x1, P6 ;  /* 0x00000002396b7211 */ /* 0x000fe400030f0eff */
[----:B------:R-:W-:Y:S01]  /*86f0*/  LEA R108, P6, R51, R60, 0x1 ;  /* 0x0000003c336c7211 */ /* 0x000fe200078c08ff */
[----:B------:R-:W-:Y:S01]  /*8700*/  BAR.SYNC.DEFER_BLOCKING 0x0 ;  /* 0x0000000000007b1d */ /* 0x000fe20000010000 */
[----:B------:R-:W-:Y:S02]  /*8710*/  F2FP.BF16.F32.PACK_AB R34, R111, R109 ;  /* 0x0000006d6f22723e */ /* 0x000fe400000010ff */
[----:B------:R-:W-:Y:S02]  /*8720*/  LEA.HI.X.SX32 R109, R51, R2, 0x1, P6 ;  /* 0x00000002336d7211 */ /* 0x000fe400030f0eff */
[----:B------:R-:W-:-:S02]  /*8730*/  F2FP.BF16.F32.PACK_AB R103, R114, R112 ;  /* 0x000000707267723e */ /* 0x000fc400000010ff */
[C---:B------:R-:W-:Y:S02]  /*8740*/  LEA R110, P6, R59.reuse, R60, 0x1 ;  /* 0x0000003c3b6e7211 */ /* 0x040fe400078c08ff */
[----:B------:R-:W-:Y:S02]  /*8750*/  F2FP.BF16.F32.PACK_AB R116, R118, R116 ;  /* 0x000000747674723e */ /* 0x000fe400000010ff */
[----:B------:R-:W-:Y:S02]  /*8760*/  LEA.HI.X.SX32 R111, R59, R2, 0x1, P6 ;  /* 0x000000023b6f7211 */ /* 0x000fe400030f0eff */
[----:B------:R-:W-:Y:S02]  /*8770*/  F2FP.BF16.F32.PACK_AB R40, R119, R117 ;  /* 0x000000757728723e */ /* 0x000fe400000010ff */
[----:B------:R-:W-:Y:S02]  /*8780*/  F2FP.BF16.F32.PACK_AB R117, R122, R120 ;  /* 0x000000787a75723e */ /* 0x000fe400000010ff */
[----:B------:R-:W-:-:S02]  /*8790*/  F2FP.BF16.F32.PACK_AB R41, R123, R121 ;  /* 0x000000797b29723e */ /* 0x000fc400000010ff */
[----:B------:R-:W-:Y:S02]  /*87a0*/  F2FP.BF16.F32.PACK_AB R118, R126, R124 ;  /* 0x0000007c7e76723e */ /* 0x000fe400000010ff */
[----:B------:R-:W-:Y:S02]  /*87b0*/  F2FP.BF16.F32.PACK_AB R42, R127, R125 ;  /* 0x0000007d7f2a723e */ /* 0x000fe400000010ff */
[----:B------:R-:W-:Y:S01]  /*87c0*/  F2FP.BF16.F32.PACK_AB R119, R130, R128 ;  /* 0x000000808277723e */ /* 0x000fe200000010ff */
[----:B------:R-:W4:Y:S01]  /*87d0*/  LDS.128 R72, [R61+UR13] ;  /* 0x0000000d3d487984 */ /* 0x000f220008000c00 */
[----:B------:R-:W-:Y:S02]  /*87e0*/  F2FP.BF16.F32.PACK_AB R43, R131, R129 ;  /* 0x00000081832b723e */ /* 0x000fe400000010ff */
[----:B------:R-:W-:Y:S01]  /*87f0*/  ISETP.LT.AND P6, PT, R132, UR11, !P0 ;  /* 0x0000000b84007c0c */ /* 0x000fe2000c7c1270 */
[----:B------:R-:W-:Y:S01]  /*8800*/  LDS.128 R4, [R61+UR13+0x800] ;  /* 0x0008000d3d047984 */ /* 0x000fe20008000c00 */
[----:B------:R-:W-:Y:S01]  /*8810*/  BAR.SYNC.DEFER_BLOCKING 0x0 ;  /* 0x0000000000007b1d */ /* 0x000fe20000010000 */
[----:B------:R-:W-:-:S05]  /*8820*/  ISETP.LT.AND P5, PT, R148, UR11, !P0 ;  /* 0x0000000b94007c0c */ /* 0x000fca000c7a1270 */
[----:B------:R-:W-:Y:S04]  /*8830*/  STS.128 [R0], R36 ;  /* 0x0000002400007388 */ /* 0x000fe80000000c00 */
[----:B------:R-:W-:Y:S01]  /*8840*/  STS.128 [R0+0x400], R12 ;  /* 0x0004000c00007388 */ /* 0x000fe20000000c00 */
[----:B------:R-:W-:Y:S06]  /*8850*/  BAR.SYNC.DEFER_BLOCKING 0x0 ;  /* 0x0000000000007b1d */ /* 0x000fec0000010000 */
[----:B------:R-:W5:Y:S04]  /*8860*/  LDS.128 R20, [R61+UR13] ;  /* 0x0000000d3d147984 */ /* 0x000f680008000c00 */
[----:B------:R-:W-:Y:S01]  /*8870*/  LDS.128 R8, [R61+UR13+0x800] ;  /* 0x0008000d3d087984 */ /* 0x000fe20008000c00 */
[----:B------:R-:W-:Y:S06]  /*8880*/  BAR.SYNC.DEFER_BLOCKING 0x0 ;  /* 0x0000000000007b1d */ /* 0x000fec0000010000 */
[----:B------:R-:W-:Y:S04]  /*8890*/  STS.128 [R0], R52 ;  /* 0x0000003400007388 */ /* 0x000fe80000000c00 */
[----:B------:R-:W-:Y:S01]  /*88a0*/  STS.128 [R0+0x400], R16 ;  /* 0x0004001000007388 */ /* 0x000fe20000000c00 */
[----:B------:R-:W-:Y:S06]  /*88b0*/  BAR.SYNC.DEFER_BLOCKING 0x0 ;  /* 0x0000000000007b1d */ /* 0x000fec0000010000 */
[----:B------:R-:W0:Y:S04]  /*88c0*/  LDS.128 R36, [R61+UR13] ;  /* 0x0000000d3d247984 */ /* 0x000e280008000c00 */
[----:B------:R-:W-:Y:S01]  /*88d0*/  LDS.128 R12, [R61+UR13+0x800] ;  /* 0x0008000d3d0c7984 */ /* 0x000fe20008000c00 */
[----:B------:R-:W-:Y:S06]  /*88e0*/  BAR.SYNC.DEFER_BLOCKING 0x0 ;  /* 0x0000000000007b1d */ /* 0x000fec0000010000 */
[----:B------:R1:W-:Y:S04]  /*88f0*/  STS.128 [R0], R68 ;  /* 0x0000004400007388 */ /* 0x0003e80000000c00 */
[----:B------:R-:W-:Y:S01]  /*8900*/  STS.128 [R0+0x400], R24 ;  /* 0x0004001800007388 */ /* 0x000fe20000000c00 */
[----:B------:R-:W-:Y:S01]  /*8910*/  BAR.SYNC.DEFER_BLOCKING 0x0 ;  /* 0x0000000000007b1d */ /* 0x000fe20000010000 */
[----:B-1----:R-:W-:-:S05]  /*8920*/  PRMT R68, R64, 0x7632, R68 ;  /* 0x0000763240447816 */ /* 0x002fca0000000044 */
[----:B------:R-:W1:Y:S04]  /*8930*/  LDS.128 R48, [R61+UR13] ;  /* 0x0000000d3d307984 */ /* 0x000e680008000c00 */
        /* <DEDUP_REMOVED lines=8> */
[----:B------:R-:W-:Y:S04]  /*89c0*/  STS.128 [R0], R100 ;  /* 0x0000006400007388 */ /* 0x000fe80000000c00 */
[----:B------:R1:W-:Y:S01]  /*89d0*/  STS.128 [R0+0x400], R32 ;  /* 0x0004002000007388 */ /* 0x0003e20000000c00 */
[----:B------:R-:W-:Y:S01]  /*89e0*/  BAR.SYNC.DEFER_BLOCKING 0x0 ;  /* 0x0000000000007b1d */ /* 0x000fe20000010000 */
[----:B-1----:R-:W-:-:S02]  /*89f0*/  PRMT R32, R65, 0x7632, R32 ;  /* 0x0000763241207816 */ /* 0x002fc40000000020 */
[----:B------:R-:W-:Y:S02]  /*8a00*/  PRMT R33, R66, 0x7632, R33 ;  /* 0x0000763242217816 */ /* 0x000fe40000000021 */
[----:B------:R-:W-:Y:S02]  /*8a10*/  PRMT R34, R67, 0x7632, R34 ;  /* 0x0000763243227816 */ /* 0x000fe40000000022 */
[----:B----4-:R-:W-:Y:S01]  /*8a20*/  PRMT R35, R75, 0x7632, R35 ;  /* 0x000076324b237816 */ /* 0x010fe20000000023 */
[----:B------:R-:W1:Y:S04]  /*8a30*/  LDS.128 R56, [R61+UR13] ;  /* 0x0000000d3d387984 */ /* 0x000e680008000c00 */
[----:B------:R-:W-:Y:S01]  /*8a40*/  LDS.128 R28, [R61+UR13+0x800] ;  /* 0x0008000d3d1c7984 */ /* 0x000fe20008000c00 */
[----:B------:R-:W-:Y:S06]  /*8a50*/  BAR.SYNC.DEFER_BLOCKING 0x0 ;  /* 0x0000000000007b1d */ /* 0x000fec0000010000 */
[----:B------:R-:W-:Y:S04]  /*8a60*/  STS.128 [R0], R116 ;  /* 0x0000007400007388 */ /* 0x000fe80000000c00 */
[----:B------:R4:W-:Y:S01]  /*8a70*/  STS.128 [R0+0x400], R40 ;  /* 0x0004002800007388 */ /* 0x0009e20000000c00 */
[----:B------:R-:W-:Y:S01]  /*8a80*/  BAR.SYNC.DEFER_BLOCKING 0x0 ;  /* 0x0000000000007b1d */ /* 0x000fe20000010000 */
[C---:B----4-:R-:W-:Y:S01]  /*8a90*/  LOP3.LUT R0, R132.reuse, 0x20, RZ, 0xfc, !PT ;  /* 0x0000002084007812 */ /* 0x050fe200078efcff */
[----:B------:R-:W-:Y:S01]  /*8aa0*/  IMAD R41, R3, 0x2, R113 ;  /* 0x0000000203297824 */ /* 0x000fe200078e0271 */
[----:B------:R-:W-:-:S03]  /*8ab0*/  LOP3.LUT R42, R132, 0x2c, RZ, 0xfc, !PT ;  /* 0x0000002c842a7812 */ /* 0x000fc600078efcff */
[----:B------:R-:W-:Y:S01]  /*8ac0*/  IMAD R43, R3, 0x2, R41 ;  /* 0x00000002032b7824 */ /* 0x000fe200078e0229 */
[----:B------:R-:W-:Y:S01]  /*8ad0*/  @P6 STG.E.U16 desc[UR26][R62.64], R64 ;  /* 0x000000403e006986 */ /* 0x000fe2000c10151a */
[----:B------:R-:W-:-:S03]  /*8ae0*/  ISETP.LT.AND P6, PT, R142, UR11, !P0 ;  /* 0x0000000b8e007c0c */ /* 0x000fc6000c7c1270 */
[----:B------:R-:W-:Y:S01]  /*8af0*/  @P3 STG.E.U16 desc[UR26][R76.64], R68 ;  /* 0x000000444c003986 */ /* 0x000fe2000c10151a */
[----:B------:R-:W-:-:S03]  /*8b00*/  ISETP.LT.AND P3, PT, R141, UR11, !P0 ;  /* 0x0000000b8d007c0c */ /* 0x000fc6000c761270 */
[----:B------:R-:W-:Y:S01]  /*8b10*/  @P4 STG.E.U16 desc[UR26][R78.64], R65 ;  /* 0x000000414e004986 */ /* 0x000fe2000c10151a */
[----:B------:R-:W-:-:S03]  /*8b20*/  ISETP.LT.AND P4, PT, R140, UR11, !P0 ;  /* 0x0000000b8c007c0c */ /* 0x000fc6000c781270 */
[----:B------:R4:W-:Y:S01]  /*8b30*/  @P2 STG.E.U16 desc[UR26][R80.64], R32 ;  /* 0x0000002050002986 */ /* 0x0009e2000c10151a */
[----:B------:R-:W-:-:S03]  /*8b40*/  ISETP.LT.AND P2, PT, R139, UR11, !P0 ;  /* 0x0000000b8b007c0c */ /* 0x000fc6000c741270 */
[----:B------:R-:W-:Y:S01]  /*8b50*/  @P1 STG.E.U16 desc[UR26][R82.64], R66 ;  /* 0x0000004252001986 */ /* 0x000fe2000c10151a */
[----:B------:R-:W-:-:S03]  /*8b60*/  ISETP.LT.AND P1, PT, R138, UR11, !P0 ;  /* 0x0000000b8a007c0c */ /* 0x000fc6000c721270 */
[----:B------:R0:W-:Y:S01]  /*8b70*/  @P5 STG.E.U16 desc[UR26][R88.64], R33 ;  /* 0x0000002158005986 */ /* 0x0001e2000c10151a */
[----:B------:R-:W-:-:S03]  /*8b80*/  ISETP.LT.AND P5, PT, R137, UR11, !P0 ;  /* 0x0000000b89007c0c */ /* 0x000fc6000c7a1270 */
[----:B------:R-:W-:Y:S01]  /*8b90*/  @P6 STG.E.U16 desc[UR26][R90.64], R67 ;  /* 0x000000435a006986 */ /* 0x000fe2000c10151a */
[----:B------:R-:W-:Y:S02]  /*8ba0*/  ISETP.LT.AND P6, PT, R136, UR11, !P0 ;  /* 0x0000000b88007c0c */ /* 0x000fe4000c7c1270 */
[----:B----4-:R-:W-:Y:S01]  /*8bb0*/  PRMT R32, R72, 0x7632, R32 ;  /* 0x0000763248207816 */ /* 0x010fe20000000020 */
[----:B------:R4:W-:Y:S01]  /*8bc0*/  @P3 STG.E.U16 desc[UR26][R92.64], R34 ;  /* 0x000000225c003986 */ /* 0x0009e2000c10151a */
[----:B------:R-:W-:Y:S02]  /*8bd0*/  ISETP.LT.AND P3, PT, R135, UR11, !P0 ;  /* 0x0000000b87007c0c */ /* 0x000fe4000c761270 */
[----:B0-----:R-:W-:Y:S01]  /*8be0*/  PRMT R33, R73, 0x7632, R33 ;  /* 0x0000763249217816 */ /* 0x001fe20000000021 */
[----:B------:R-:W-:Y:S01]  /*8bf0*/  @P4 STG.E.U16 desc[UR26][R94.64], R72 ;  /* 0x000000485e004986 */ /* 0x000fe2000c10151a */
[----:B------:R-:W-:-:S03]  /*8c00*/  ISETP.LT.AND P4, PT, R134, UR11, !P0 ;  /* 0x0000000b86007c0c */ /* 0x000fc6000c781270 */
[----:B------:R0:W-:Y:S01]  /*8c10*/  @P2 STG.E.U16 desc[UR26][R96.64], R32 ;  /* 0x0000002060002986 */ /* 0x0001e2000c10151a */
[----:B------:R-:W-:Y:S02]  /*8c20*/  ISETP.LT.AND P2, PT, R0, UR11, !P0 ;  /* 0x0000000b00007c0c */ /* 0x000fe4000c741270 */
[----:B------:R-:W-:Y:S01]  /*8c30*/  LOP3.LUT R0, R132, 0x22, RZ, 0xfc, !PT ;  /* 0x0000002284007812 */ /* 0x000fe200078efcff */
[----:B------:R-:W-:Y:S01]  /*8c40*/  @P1 STG.E.U16 desc[UR26][R98.64], R73 ;  /* 0x0000004962001986 */ /* 0x000fe2000c10151a */
[----:B----4-:R-:W-:Y:S02]  /*8c50*/  PRMT R34, R74, 0x7632, R34 ;  /* 0x000076324a227816 */ /* 0x010fe40000000022 */
[----:B------:R-:W-:Y:S01]  /*8c60*/  ISETP.LT.AND P1, PT, R0, UR11, !P0 ;  /* 0x0000000b00007c0c */ /* 0x000fe2000c721270 */
[----:B------:R4:W-:Y:S01]  /*8c70*/  @P5 STG.E.U16 desc[UR26][R104.64], R33 ;  /* 0x0000002168005986 */ /* 0x0009e2000c10151a */
[C---:B------:R-:W-:Y:S01]  /*8c80*/  ISETP.LT.AND P5, PT, R133.reuse, UR11, !P0 ;  /* 0x0000000b85007c0c */ /* 0x040fe2000c7a1270 */
[----:B------:R-:W-:Y:S01]  /*8c90*/  IMAD R133, R133, R3, RZ ;  /* 0x0000000385857224 */ /* 0x000fe200078e02ff */
[----:B------:R-:W-:Y:S01]  /*8ca0*/  LOP3.LUT R0, R132, 0x24, RZ, 0xfc, !PT ;  /* 0x0000002484007812 */ /* 0x000fe200078efcff */
[----:B------:R-:W-:Y:S03]  /*8cb0*/  @P6 STG.E.U16 desc[UR26][R106.64], R74 ;  /* 0x0000004a6a006986 */ /* 0x000fe6000c10151a */
[C---:B0-----:R-:W-:Y:S01]  /*8cc0*/  LEA R32, P6, R133.reuse, R60, 0x1 ;  /* 0x0000003c85207211 */ /* 0x041fe200078c08ff */
[----:B------:R0:W-:Y:S01]  /*8cd0*/  @P3 STG.E.U16 desc[UR26][R108.64], R34 ;  /* 0x000000226c003986 */ /* 0x0001e2000c10151a */
[----:B------:R-:W-:Y:S01]  /*8ce0*/  ISETP.LT.AND P3, PT, R0, UR4, !P0 ;  /* 0x0000000400007c0c */ /* 0x000fe2000c761270 */
[----:B------:R-:W1:Y:S01]  /*8cf0*/  LDCU UR4, c[0x0][0x39c] ;  /* 0x00007380ff0477ac */ /* 0x000e620008000800 */
[----:B------:R-:W-:Y:S01]  /*8d00*/  LOP3.LUT R0, R132, 0x26, RZ, 0xfc, !PT ;  /* 0x0000002684007812 */ /* 0x000fe200078efcff */
[----:B------:R-:W-:Y:S01]  /*8d10*/  @P4 STG.E.U16 desc[UR26][R110.64], R75 ;  /* 0x0000004b6e004986 */ /* 0x000fe2000c10151a */
[----:B----4-:R-:W-:-:S02]  /*8d20*/  LEA.HI.X.SX32 R33, R133, R2, 0x1, P6 ;  /* 0x0000000285217211 */ /* 0x010fc400030f0eff */
[----:B--2---:R-:W-:Y:S01]  /*8d30*/  ISETP.LT.AND P4, PT, R0, UR5, !P0 ;  /* 0x0000000500007c0c */ /* 0x004fe2000c781270 */
[----:B------:R-:W2:Y:S01]  /*8d40*/  LDCU UR5, c[0x0][0x39c] ;  /* 0x00007380ff0577ac */ /* 0x000ea20008000800 */
[----:B------:R-:W-:Y:S01]  /*8d50*/  LOP3.LUT R0, R132, 0x28, RZ, 0xfc, !PT ;  /* 0x0000002884007812 */ /* 0x000fe200078efcff */
[----:B------:R4:W-:Y:S01]  /*8d60*/  @P5 STG.E.U16 desc[UR26][R32.64], R35 ;  /* 0x0000002320005986 */ /* 0x0009e2000c10151a */
[C---:B0-----:R-:W-:Y:S02]  /*8d70*/  LEA R34, P6, R113.reuse, R60, 0x1 ;  /* 0x0000003c71227211 */ /* 0x041fe400078c08ff */
[----:B---3--:R-:W-:Y:S01]  /*8d80*/  ISETP.LT.AND P5, PT, R0, UR6, !P0 ;  /* 0x0000000600007c0c */ /* 0x008fe2000c7a1270 */
[----:B------:R-:W0:Y:S01]  /*8d90*/  LDCU UR6, c[0x0][0x39c] ;  /* 0x00007380ff0677ac */ /* 0x000e220008000800 */
[----:B------:R-:W-:Y:S02]  /*8da0*/  LOP3.LUT R0, R132, 0x2a, RZ, 0xfc, !PT ;  /* 0x0000002a84007812 */ /* 0x000fe400078efcff */
[----:B----4-:R-:W-:-:S02]  /*8db0*/  LEA.HI.X.SX32 R35, R113, R2, 0x1, P6 ;  /* 0x0000000271237211 */ /* 0x010fc400030f0eff */
[C---:B------:R-:W-:Y:S02]  /*8dc0*/  LEA R40, P6, R41.reuse, R60, 0x1 ;  /* 0x0000003c29287211 */ /* 0x040fe400078c08ff */
[----:B-----5:R-:W-:Y:S01]  /*8dd0*/  PRMT R33, R20, 0x7632, R33 ;  /* 0x0000763214217816 */ /* 0x020fe20000000021 */
[----:B------:R-:W-:Y:S01]  /*8de0*/  @P2 STG.E.U16 desc[UR26][R34.64], R20 ;  /* 0x0000001422002986 */ /* 0x000fe2000c10151a */
[----:B------:R-:W-:Y:S02]  /*8df0*/  LEA.HI.X.SX32 R41, R41, R2, 0x1, P6 ;  /* 0x0000000229297211 */ /* 0x000fe400030f0eff */
[----:B------:R-:W-:Y:S02]  /*8e00*/  LEA R32, P6, R43, R60, 0x1 ;  /* 0x0000003c2b207211 */ /* 0x000fe400078c08ff */
[----:B-1----:R-:W-:Y:S01]  /*8e10*/  ISETP.LT.AND P2, PT, R0, UR4, !P0 ;  /* 0x0000000400007c0c */ /* 0x002fe2000c741270 */
[----:B------:R1:W-:Y:S01]  /*8e20*/  @P1 STG.E.U16 desc[UR26][R40.64], R33 ;  /* 0x0000002128001986 */ /* 0x0003e2000c10151a */
[----:B------:R-:W3:Y:S01]  /*8e30*/  LDCU UR4, c[0x0][0x39c] ;  /* 0x00007380ff0477ac */ /* 0x000ee20008000800 */
[----:B------:R-:W-:-:S04]  /*8e40*/  LOP3.LUT R0, R132, 0x2e, RZ, 0xfc, !PT ;  /* 0x0000002e84007812 */ /* 0x000fc800078efcff */
[----:B0-----:R-:W-:Y:S01]  /*8e50*/  ISETP.LT.AND P1, PT, R0, UR6, !P0 ;  /* 0x0000000600007c0c */ /* 0x001fe2000c721270 */
[----:B------:R-:W0:Y:S01]  /*8e60*/  LDCU UR6, c[0x0][0x39c] ;  /* 0x00007380ff0677ac */ /* 0x000e220008000800 */
[----:B------:R-:W-:Y:S02]  /*8e70*/  LOP3.LUT R0, R132, 0x30, RZ, 0xfc, !PT ;  /* 0x0000003084007812 */ /* 0x000fe400078efcff */
[----:B-1----:R-:W-:Y:S01]  /*8e80*/  LEA.HI.X.SX32 R33, R43, R2, 0x1, P6 ;  /* 0x000000022b217211 */ /* 0x002fe200030f0eff */
[----:B------:R-:W-:Y:S01]  /*8e90*/  IMAD R43, R3, 0x2, R43 ;  /* 0x00000002032b7824 */ /* 0x000fe200078e022b */
[----:B--2---:R-:W-:Y:S01]  /*8ea0*/  ISETP.LT.AND P6, PT, R42, UR5, !P0 ;  /* 0x000000052a007c0c */ /* 0x004fe2000c7c1270 */
[----:B------:R-:W1:Y:S01]  /*8eb0*/  LDCU UR5, c[0x0][0x39c] ;  /* 0x00007380ff0577ac */ /* 0x000e620008000800 */
[----:B------:R-:W-:Y:S01]  /*8ec0*/  PRMT R42, R22, 0x7632, R42 ;  /* 0x00007632162a7816 */ /* 0x000fe2000000002a */
[----:B------:R2:W-:Y:S01]  /*8ed0*/  @P3 STG.E.U16 desc[UR26][R32.64], R21 ;  /* 0x0000001520003986 */ /* 0x0005e2000c10151a */
[----:B------:R-:W-:Y:S01]  /*8ee0*/  LEA R34, P3, R43, R60, 0x1 ;  /* 0x0000003c2b227211 */ /* 0x000fe200078608ff */
[----:B------:R-:W-:-:S03]  /*8ef0*/  IMAD R41, R3, 0x2, R43 ;  /* 0x0000000203297824 */ /* 0x000fc600078e022b */
[----:B------:R-:W-:Y:S01]  /*8f00*/  LEA.HI.X.SX32 R35, R43, R2, 0x1, P3 ;  /* 0x000000022b237211 */ /* 0x000fe200018f0eff */
[----:B------:R-:W-:Y:S01]  /*8f10*/  IMAD R43, R3, 0x2, R41 ;  /* 0x00000002032b7824 */ /* 0x000fe200078e0229 */
[----:B------:R-:W-:-:S04]  /*8f20*/  LEA R40, P3, R41, R60, 0x1 ;  /* 0x0000003c29287211 */ /* 0x000fc800078608ff */
[----:B------:R-:W-:Y:S02]  /*8f30*/  LEA.HI.X.SX32 R41, R41, R2, 0x1, P3 ;  /* 0x0000000229297211 */ /* 0x000fe400018f0eff */
[----:B--2---:R-:W-:Y:S02]  /*8f40*/  PRMT R33, R21, 0x7632, R33 ;  /* 0x0000763215217816 */ /* 0x004fe40000000021 */
[----:B---3--:R-:W-:Y:S01]  /*8f50*/  ISETP.LT.AND P3, PT, R0, UR4, !P0 ;  /* 0x0000000400007c0c */ /* 0x008fe2000c761270 */
[----:B------:R-:W2:Y:S01]  /*8f60*/  LDCU UR4, c[0x0][0x39c] ;  /* 0x00007380ff0477ac */ /* 0x000ea20008000800 */
[----:B------:R-:W-:Y:S01]  /*8f70*/  LOP3.LUT R0, R132, 0x32, RZ, 0xfc, !PT ;  /* 0x0000003284007812 */ /* 0x000fe200078efcff */
[----:B------:R3:W-:Y:S01]  /*8f80*/  @P4 STG.E.U16 desc[UR26][R34.64], R33 ;  /* 0x0000002122004986 */ /* 0x0007e2000c10151a */
[----:B------:R-:W-:-:S03]  /*8f90*/  LEA R20, P4, R43, R60, 0x1 ;  /* 0x0000003c2b147211 */ /* 0x000fc600078808ff */
[----:B------:R4:W-:Y:S01]  /*8fa0*/  @P5 STG.E.U16 desc[UR26][R40.64], R22 ;  /* 0x0000001628005986 */ /* 0x0009e2000c10151a */
[----:B------:R-:W-:Y:S01]  /*8fb0*/  LEA.HI.X.SX32 R21, R43, R2, 0x1, P4 ;  /* 0x000000022b157211 */ /* 0x000fe200020f0eff */
[----:B------:R-:W-:Y:S01]  /*8fc0*/  IMAD R43, R3, 0x2, R43 ;  /* 0x00000002032b7824 */ /* 0x000fe200078e022b */
[----:B-1----:R-:W-:Y:S01]  /*8fd0*/  ISETP.LT.AND P4, PT, R0, UR5, !P0 ;  /* 0x0000000500007c0c */ /* 0x002fe2000c781270 */
[----:B------:R-:W1:Y:S01]  /*8fe0*/  LDCU UR5, c[0x0][0x39c] ;  /* 0x00007380ff0577ac */ /* 0x000e620008000800 */
[----:B------:R-:W-:Y:S01]  /*8ff0*/  LOP3.LUT R0, R132, 0x34, RZ, 0xfc, !PT ;  /* 0x0000003484007812 */ /* 0x000fe200078efcff */
[----:B------:R5:W-:Y:S01]  /*9000*/  @P2 STG.E.U16 desc[UR26][R20.64], R42 ;  /* 0x0000002a14002986 */ /* 0x000be2000c10151a */
[----:B------:R-:W-:Y:S01]  /*9010*/  LEA R32, P5, R43, R60, 0x1 ;  /* 0x0000003c2b207211 */ /* 0x000fe200078a08ff */
[----:B---3--:R-:W-:Y:S01]  /*9020*/  IMAD R35, R3, 0x2, R43 ;  /* 0x0000000203237824 */ /* 0x008fe200078e022b */
[----:B0-----:R-:W-:Y:S01]  /*9030*/  ISETP.LT.AND P2, PT, R0, UR6, !P0 ;  /* 0x0000000600007c0c */ /* 0x001fe2000c741270 */
[----:B------:R-:W0:Y:S01]  /*9040*/  LDCU UR6, c[0x0][0x39c] ;  /* 0x00007380ff0677ac */ /* 0x000e220008000800 */
[----:B------:R-:W-:Y:S01]  /*9050*/  LEA.HI.X.SX32 R33, R43, R2, 0x1, P5 ;  /* 0x000000022b217211 */ /* 0x000fe200028f0eff */
[----:B----4-:R-:W-:Y:S01]  /*9060*/  IMAD R41, R3, 0x2, R35 ;  /* 0x0000000203297824 */ /* 0x010fe200078e0223 */
[----:B------:R-:W-:-:S02]  /*9070*/  LEA R34, P5, R35, R60, 0x1 ;  /* 0x0000003c23227211 */ /* 0x000fc400078a08ff */
[C---:B------:R-:W-:Y:S01]  /*9080*/  LOP3.LUT R0, R132.reuse, 0x36, RZ, 0xfc, !PT ;  /* 0x0000003684007812 */ /* 0x040fe200078efcff */
[----:B------:R-:W-:Y:S01]  /*9090*/  @P6 STG.E.U16 desc[UR26][R32.64], R23 ;  /* 0x0000001720006986 */ /* 0x000fe2000c10151a */
[----:B------:R-:W-:Y:S02]  /*90a0*/  LEA.HI.X.SX32 R35, R35, R2, 0x1, P5 ;  /* 0x0000000223237211 */ /* 0x000fe400028f0eff */
[----:B-----5:R-:W-:Y:S02]  /*90b0*/  PRMT R21, R23, 0x7632, R21 ;  /* 0x0000763217157816 */ /* 0x020fe40000000015 */
[----:B------:R-:W-:Y:S02]  /*90c0*/  LEA R20, P6, R41, R60, 0x1 ;  /* 0x0000003c29147211 */ /* 0x000fe400078c08ff */
[----:B------:R-:W-:Y:S01]  /*90d0*/  LOP3.LUT R22, R132, 0x38, RZ, 0xfc, !PT ;  /* 0x0000003884167812 */ /* 0x000fe200078efcff */
[----:B------:R3:W-:Y:S01]  /*90e0*/  @P1 STG.E.U16 desc[UR26][R34.64], R21 ;  /* 0x0000001522001986 */ /* 0x0007e2000c10151a */
[----:B--2---:R-:W-:Y:S01]  /*90f0*/  ISETP.LT.AND P5, PT, R0, UR4, !P0 ;  /* 0x0000000400007c0c */ /* 0x004fe2000c7a1270 */
[----:B------:R-:W2:Y:S01]  /*9100*/  LDCU UR4, c[0x0][0x39c] ;  /* 0x00007380ff0477ac */ /* 0x000ea20008000800 */
[----:B------:R-:W-:-:S04]  /*9110*/  LOP3.LUT R0, R132, 0x3a, RZ, 0xfc, !PT ;  /* 0x0000003a84007812 */ /* 0x000fc800078efcff */
[----:B0-----:R-:W-:Y:S01]  /*9120*/  ISETP.LT.AND P1, PT, R0, UR6, !P0 ;  /* 0x0000000600007c0c */ /* 0x001fe2000c721270 */
[----:B------:R-:W0:Y:S01]  /*9130*/  LDCU UR6, c[0x0][0x39c] ;  /* 0x00007380ff0677ac */ /* 0x000e220008000800 */
[----:B------:R-:W-:Y:S02]  /*9140*/  LOP3.LUT R0, R132, 0x3c, RZ, 0xfc, !PT ;  /* 0x0000003c84007812 */ /* 0x000fe400078efcff */
[----:B---3--:R-:W-:Y:S01]  /*9150*/  LEA.HI.X.SX32 R21, R41, R2, 0x1, P6 ;  /* 0x0000000229157211 */ /* 0x008fe200030f0eff */
[----:B------:R-:W-:Y:S01]  /*9160*/  IMAD R41, R3, 0x2, R41 ;  /* 0x0000000203297824 */ /* 0x000fe200078e0229 */
[----:B-1----:R-:W-:Y:S01]  /*9170*/  ISETP.LT.AND P6, PT, R22, UR5, !P0 ;  /* 0x0000000516007c0c */ /* 0x002fe2000c7c1270 */
[----:B------:R-:W1:Y:S01]  /*9180*/  LDCU UR5, c[0x0][0x39c] ;  /* 0x00007380ff0577ac */ /* 0x000e620008000800 */
[----:B------:R-:W-:Y:S01]  /*9190*/  LOP3.LUT R34, R132, 0x40, RZ, 0xfc, !PT ;  /* 0x0000004084227812 */ /* 0x000fe200078efcff */
[----:B------:R3:W-:Y:S01]  /*91a0*/  @P3 STG.E.U16 desc[UR26][R20.64], R36 ;  /* 0x0000002414003986 */ /* 0x0007e2000c10151a */
[----:B------:R-:W-:Y:S01]  /*91b0*/  LEA R22, P3, R41, R60, 0x1 ;  /* 0x0000003c29167211 */ /* 0x000fe200078608ff */
[----:B------:R-:W-:-:S03]  /*91c0*/  IMAD R33, R3, 0x2, R41 ;  /* 0x0000000203217824 */ /* 0x000fc600078e0229 */
[----:B------:R-:W-:Y:S01]  /*91d0*/  LEA.HI.X.SX32 R23, R41, R2, 0x1, P3 ;  /* 0x0000000229177211 */ /* 0x000fe200018f0eff */
[----:B------:R-:W-:Y:S01]  /*91e0*/  IMAD R35, R3, 0x2, R33 ;  /* 0x0000000203237824 */ /* 0x000fe200078e0221 */
[----:B------:R-:W-:-:S03]  /*91f0*/  LEA R32, P3, R33, R60, 0x1 ;  /* 0x0000003c21207211 */ /* 0x000fc600078608ff */
[----:B------:R-:W-:Y:S01]  /*9200*/  IMAD R41, R3, 0x2, R35 ;  /* 0x0000000203297824 */ /* 0x000fe200078e0223 */
[----:B------:R-:W-:Y:S02]  /*9210*/  LEA.HI.X.SX32 R33, R33, R2, 0x1, P3 ;  /* 0x0000000221217211 */ /* 0x000fe400018f0eff */
[----:B---3--:R-:W-:Y:S02]  /*9220*/  PRMT R21, R36, 0x7632, R21 ;  /* 0x0000763224157816 */ /* 0x008fe40000000015 */
[----:B--2---:R-:W-:Y:S01]  /*9230*/  ISETP.LT.AND P3, PT, R0, UR4, !P0 ;  /* 0x0000000400007c0c */ /* 0x004fe2000c761270 */
[----:B------:R-:W2:Y:S01]  /*9240*/  LDCU UR4, c[0x0][0x39c] ;  /* 0x00007380ff0477ac */ /* 0x000ea20008000800 */
[----:B------:R-:W-:Y:S01]  /*9250*/  LOP3.LUT R0, R132, 0x3e, RZ, 0xfc, !PT ;  /* 0x0000003e84007812 */ /* 0x000fe200078efcff */
[----:B------:R3:W-:Y:S01]  /*9260*/  @P4 STG.E.U16 desc[UR26][R22.64], R21 ;  /* 0x0000001516004986 */ /* 0x0007e2000c10151a */
[----:B------:R-:W-:-:S03]  /*9270*/  LEA R20, P4, R35, R60, 0x1 ;  /* 0x0000003c23147211 */ /* 0x000fc600078808ff */
[----:B------:R-:W-:Y:S01]  /*9280*/  @P2 STG.E.U16 desc[UR26][R32.64], R37 ;  /* 0x0000002520002986 */ /* 0x000fe2000c10151a */
[----:B-1----:R-:W-:Y:S01]  /*9290*/  ISETP.LT.AND P2, PT, R0, UR5, !P0 ;  /* 0x0000000500007c0c */ /* 0x002fe2000c741270 */
[----:B------:R-:W1:Y:S01]  /*92a0*/  LDCU UR5, c[0x0][0x39c] ;  /* 0x00007380ff0577ac */ /* 0x000e620008000800 */
[----:B------:R-:W-:Y:S02]  /*92b0*/  LOP3.LUT R0, R132, 0x42, RZ, 0xfc, !PT ;  /* 0x0000004284007812 */ /* 0x000fe400078efcff */
[----:B---3--:R-:W-:Y:S02]  /*92c0*/  LEA.HI.X.SX32 R21, R35, R2, 0x1, P4 ;  /* 0x0000000223157211 */ /* 0x008fe400020f0eff */
[----:B------:R-:W-:Y:S02]  /*92d0*/  PRMT R23, R37, 0x7632, R23 ;  /* 0x0000763225177816 */ /* 0x000fe40000000017 */
[----:B------:R-:W-:-:S03]  /*92e0*/  LEA R22, P4, R41, R60, 0x1 ;  /* 0x0000003c29167211 */ /* 0x000fc600078808ff */
[----:B------:R3:W-:Y:S01]  /*92f0*/  @P5 STG.E.U16 desc[UR26][R20.64], R23 ;  /* 0x0000001714005986 */ /* 0x0007e2000c10151a */
[----:B--2---:R-:W-:Y:S01]  /*9300*/  ISETP.LT.AND P5, PT, R0, UR4, !P0 ;  /* 0x0000000400007c0c */ /* 0x004fe2000c7a1270 */
[----:B------:R-:W2:Y:S01]  /*9310*/  LDCU UR4, c[0x0][0x39c] ;  /* 0x00007380ff0477ac */ /* 0x000ea20008000800 */
[----:B------:R-:W-:Y:S02]  /*9320*/  LOP3.LUT R0, R132, 0x44, RZ, 0xfc, !PT ;  /* 0x0000004484007812 */ /* 0x000fe400078efcff */
[----:B---3--:R-:W-:Y:S01]  /*9330*/  LEA.HI.X.SX32 R23, R41, R2, 0x1, P4 ;  /* 0x0000000229177211 */ /* 0x008fe200020f0eff */
[----:B------:R-:W-:Y:S01]  /*9340*/  IMAD R41, R3, 0x2, R41 ;  /* 0x0000000203297824 */ /* 0x000fe200078e0229 */
[----:B0-----:R-:W-:Y:S01]  /*9350*/  ISETP.LT.AND P4, PT, R34, UR6, !P0 ;  /* 0x0000000622007c0c */ /* 0x001fe2000c781270 */
[----:B------:R-:W0:Y:S01]  /*9360*/  LDCU UR6, c[0x0][0x39c] ;  /* 0x00007380ff0677ac */ /* 0x000e220008000800 */
[----:B------:R-:W-:Y:S01]  /*9370*/  LOP3.LUT R34, R132, 0x4c, RZ, 0xfc, !PT ;  /* 0x0000004c84227812 */ /* 0x000fe200078efcff */
[----:B------:R3:W-:Y:S01]  /*9380*/  @P6 STG.E.U16 desc[UR26][R22.64], R38 ;  /* 0x0000002616006986 */ /* 0x0007e2000c10151a */
[----:B------:R-:W-:Y:S01]  /*9390*/  LEA R32, P6, R41, R60, 0x1 ;  /* 0x0000003c29207211 */ /* 0x000fe200078c08ff */
[----:B------:R-:W-:-:S03]  /*93a0*/  IMAD R35, R3, 0x2, R41 ;  /* 0x0000000203237824 */ /* 0x000fc600078e0229 */
[----:B------:R-:W-:Y:S01]  /*93b0*/  LEA.HI.X.SX32 R33, R41, R2, 0x1, P6 ;  /* 0x0000000229217211 */ /* 0x000fe200030f0eff */
[----:B------:R-:W-:Y:S01]  /*93c0*/  IMAD R37, R3, 0x2, R35 ;  /* 0x0000000203257824 */ /* 0x000fe200078e0223 */
[C---:B------:R-:W-:Y:S01]  /*93d0*/  LEA R20, P6, R35.reuse, R60, 0x1 ;  /* 0x0000003c23147211 */ /* 0x040fe200078c08ff */
[----:B------:R-:W4:Y:S03]  /*93e0*/  LDS.128 R40, [R61+UR13] ;  /* 0x0000000d3d287984 */ /* 0x000f260008000c00 */
[----:B------:R-:W-:Y:S02]  /*93f0*/  LEA.HI.X.SX32 R21, R35, R2, 0x1, P6 ;  /* 0x0000000223157211 */ /* 0x000fe400030f0eff */
[----:B---3--:R-:W-:Y:S02]  /*9400*/  PRMT R23, R38, 0x7632, R23 ;  /* 0x0000763226177816 */ /* 0x008fe40000000017 */
[----:B------:R-:W-:-:S03]  /*9410*/  LEA R22, P6, R37, R60, 0x1 ;  /* 0x0000003c25167211 */ /* 0x000fc600078c08ff */
[----:B------:R3:W-:Y:S01]  /*9420*/  @P1 STG.E.U16 desc[UR26][R32.64], R23 ;  /* 0x0000001720001986 */ /* 0x0007e2000c10151a */
[----:B-1----:R-:W-:Y:S01]  /*9430*/  ISETP.LT.AND P1, PT, R0, UR5, !P0 ;  /* 0x0000000500007c0c */ /* 0x002fe2000c721270 */
[----:B------:R-:W1:Y:S01]  /*9440*/  LDCU UR5, c[0x0][0x39c] ;  /* 0x00007380ff0577ac */ /* 0x000e620008000800 */
[----:B------:R-:W-:Y:S01]  /*9450*/  LOP3.LUT R0, R132, 0x46, RZ, 0xfc, !PT ;  /* 0x0000004684007812 */ /* 0x000fe200078efcff */
[----:B------:R-:W-:Y:S03]  /*9460*/  @P3 STG.E.U16 desc[UR26][R20.64], R39 ;  /* 0x0000002714003986 */ /* 0x000fe6000c10151a */
[----:B--2---:R-:W-:Y:S01]  /*9470*/  ISETP.LT.AND P3, PT, R0, UR4, !P0 ;  /* 0x0000000400007c0c */ /* 0x004fe2000c761270 */
[----:B------:R-:W2:Y:S01]  /*9480*/  LDCU UR4, c[0x0][0x39c] ;  /* 0x00007380ff0477ac */ /* 0x000ea20008000800 */
[----:B------:R-:W-:Y:S02]  /*9490*/  LOP3.LUT R0, R132, 0x48, RZ, 0xfc, !PT ;  /* 0x0000004884007812 */ /* 0x000fe400078efcff */
[----:B---3--:R-:W-:Y:S01]  /*94a0*/  LEA.HI.X.SX32 R23, R37, R2, 0x1, P6 ;  /* 0x0000000225177211 */ /* 0x008fe200030f0eff */
[----:B------:R-:W-:Y:S01]  /*94b0*/  IMAD R37, R3, 0x2, R37 ;  /* 0x0000000203257824 */ /* 0x000fe200078e0225 */
[----:B------:R-:W-:-:S03]  /*94c0*/  PRMT R33, R39, 0x7632, R33 ;  /* 0x0000763227217816 */ /* 0x000fc60000000021 */
[----:B------:R-:W-:Y:S01]  /*94d0*/  IMAD R35, R3, 0x2, R37 ;  /* 0x0000000203237824 */ /* 0x000fe200078e0225 */
[C---:B------:R-:W-:Y:S01]  /*94e0*/  LEA R32, P6, R37.reuse, R60, 0x1 ;  /* 0x0000003c25207211 */ /* 0x040fe200078c08ff */
[----:B------:R3:W-:Y:S01]  /*94f0*/  @P2 STG.E.U16 desc[UR26][R22.64], R33 ;  /* 0x0000002116002986 */ /* 0x0007e2000c10151a */
[----:B0-----:R-:W-:Y:S01]  /*9500*/  ISETP.LT.AND P2, PT, R0, UR6, !P0 ;  /* 0x0000000600007c0c */ /* 0x001fe2000c741270 */
[----:B------:R-:W0:Y:S01]  /*9510*/  LDCU UR6, c[0x0][0x39c] ;  /* 0x00007380ff0677ac */ /* 0x000e220008000800 */
[----:B------:R-:W-:Y:S02]  /*9520*/  LOP3.LUT R0, R132, 0x4a, RZ, 0xfc, !PT ;  /* 0x0000004a84007812 */ /* 0x000fe400078efcff */
[----:B---3--:R-:W-:Y:S01]  /*9530*/  LEA.HI.X.SX32 R33, R37, R2, 0x1, P6 ;  /* 0x0000000225217211 */ /* 0x008fe200030f0eff */
[----:B------:R-:W-:Y:S01]  /*9540*/  IMAD R37, R3, 0x2, R35 ;  /* 0x0000000203257824 */ /* 0x000fe200078e0223 */
[C---:B------:R-:W-:Y:S02]  /*9550*/  LEA R20, P6, R35.reuse, R60, 0x1 ;  /* 0x0000003c23147211 */ /* 0x040fe400078c08ff */
[----:B------:R-:W-:Y:S01]  /*9560*/  PRMT R23, R48, 0x7632, R23 ;  /* 0x0000763230177816 */ /* 0x000fe20000000017 */
[----:B------:R-:W-:Y:S01]  /*9570*/  @P4 STG.E.U16 desc[UR26][R32.64], R48 ;  /* 0x0000003020004986 */ /* 0x000fe2000c10151a */
[----:B------:R-:W-:-:S02]  /*9580*/  LEA.HI.X.SX32 R21, R35, R2, 0x1, P6 ;  /* 0x0000000223157211 */ /* 0x000fc400030f0eff */
[C---:B------:R-:W-:Y:S02]  /*9590*/  LEA R22, P6, R37.reuse, R60, 0x1 ;  /* 0x0000003c25167211 */ /* 0x040fe400078c08ff */
[----:B--2---:R-:W-:Y:S01]  /*95a0*/  ISETP.LT.AND P4, PT, R0, UR4, !P0 ;  /* 0x0000000400007c0c */ /* 0x004fe2000c781270 */
[----:B------:R2:W-:Y:S01]  /*95b0*/  @P5 STG.E.U16 desc[UR26][R20.64], R23 ;  /* 0x0000001714005986 */ /* 0x0005e2000c10151a */
[----:B------:R-:W3:Y:S01]  /*95c0*/  LDCU UR4, c[0x0][0x39c] ;  /* 0x00007380ff0477ac */ /* 0x000ee20008000800 */
[----:B------:R-:W-:Y:S02]  /*95d0*/  LOP3.LUT R0, R132, 0x4e, RZ, 0xfc, !PT ;  /* 0x0000004e84007812 */ /* 0x000fe400078efcff */
[----:B-1----:R-:W-:Y:S01]  /*95e0*/  ISETP.LT.AND P5, PT, R34, UR5, !P0 ;  /* 0x0000000522007c0c */ /* 0x002fe2000c7a1270 */
[----:B------:R-:W1:Y:S01]  /*95f0*/  LDCU UR5, c[0x0][0x39c] ;  /* 0x00007380ff0577ac */ /* 0x000e620008000800 */
[----:B------:R-:W-:Y:S02]  /*9600*/  LOP3.LUT R34, R132, 0x58, RZ, 0xfc, !PT ;  /* 0x0000005884227812 */ /* 0x000fe400078efcff */
[----:B--2---:R-:W-:Y:S01]  /*9610*/  LEA.HI.X.SX32 R23, R37, R2, 0x1, P6 ;  /* 0x0000000225177211 */ /* 0x004fe200030f0eff */
        /* <DEDUP_REMOVED lines=18> */
[----:B-1----:R-:W-:Y:S01]  /*9740*/  ISETP.LT.AND P2, PT, R0, UR5, !P0 ;  /* 0x0000000500007c0c */ /* 0x002fe2000c741270 */
[----:B------:R-:W1:Y:S01]  /*9750*/  LDCU UR5, c[0x0][0x39c] ;  /* 0x00007380ff0577ac */ /* 0x000e620008000800 */
[----:B------:R-:W-:Y:S02]  /*9760*/  LOP3.LUT R0, R132, 0x54, RZ, 0xfc, !PT ;  /* 0x0000005484007812 */ /* 0x000fe400078efcff */
[----:B---3--:R-:W-:Y:S01]  /*9770*/  LEA.HI.X.SX32 R23, R35, R2, 0x1, P3 ;  /* 0x0000000223177211 */ /* 0x008fe200018f0eff */
[C---:B------:R-:W-:Y:S01]  /*9780*/  IMAD R35, R3.reuse, 0x2, R35 ;  /* 0x0000000203237824 */ /* 0x040fe200078e0223 */
[----:B0-----:R-:W-:Y:S01]  /*9790*/  ISETP.LT.AND P3, PT, R0, UR6, !P0 ;  /* 0x0000000600007c0c */ /* 0x001fe2000c761270 */
[----:B------:R-:W0:Y:S01]  /*97a0*/  LDCU UR6, c[0x0][0x39c] ;  /* 0x00007380ff0677ac */ /* 0x000e220008000800 */
[----:B-----5:R-:W-:Y:S01]  /*97b0*/  PRMT R21, R50, 0x7632, R21 ;  /* 0x0000763232157816 */ /* 0x020fe20000000015 */
[----:B------:R-:W-:Y:S01]  /*97c0*/  IMAD R37, R3, 0x2, R35 ;  /* 0x0000000203257824 */ /* 0x000fe200078e0223 */
[----:B------:R-:W-:-:S03]  /*97d0*/  LOP3.LUT R0, R132, 0x56, RZ, 0xfc, !PT ;  /* 0x0000005684007812 */ /* 0x000fc600078efcff */
[----:B------:R3:W-:Y:S01]  /*97e0*/  @P4 STG.E.U16 desc[UR26][R22.64], R21 ;  /* 0x0000001516004986 */ /* 0x0007e2000c10151a */
[----:B------:R-:W-:-:S04]  /*97f0*/  LEA R32, P4, R35, R60, 0x1 ;  /* 0x0000003c23207211 */ /* 0x000fc800078808ff */
[----:B------:R-:W-:Y:S01]  /*9800*/  LEA.HI.X.SX32 R33, R35, R2, 0x1, P4 ;  /* 0x0000000223217211 */ /* 0x000fe200020f0eff */
[----:B------:R-:W-:Y:S01]  /*9810*/  IMAD R35, R3, 0x2, R37 ;  /* 0x0000000203237824 */ /* 0x000fe200078e0225 */
[----:B------:R-:W-:-:S03]  /*9820*/  LEA R20, P4, R37, R60, 0x1 ;  /* 0x0000003c25147211 */ /* 0x000fc600078808ff */
[----:B------:R-:W-:Y:S01]  /*9830*/  @P5 STG.E.U16 desc[UR26][R32.64], R51 ;  /* 0x0000003320005986 */ /* 0x000fe2000c10151a */
[----:B---3--:R-:W-:Y:S02]  /*9840*/  LEA.HI.X.SX32 R21, R37, R2, 0x1, P4 ;  /* 0x0000000225157211 */ /* 0x008fe400020f0eff */
[----:B------:R-:W-:Y:S02]  /*9850*/  PRMT R23, R51, 0x7632, R23 ;  /* 0x0000763233177816 */ /* 0x000fe40000000017 */
[----:B------:R-:W-:Y:S02]  /*9860*/  LEA R22, P5, R35, R60, 0x1 ;  /* 0x0000003c23167211 */ /* 0x000fe400078a08ff */
[----:B--2---:R-:W-:Y:S01]  /*9870*/  ISETP.LT.AND P4, PT, R0, UR4, !P0 ;  /* 0x0000000400007c0c */ /* 0x004fe2000c781270 */
[----:B------:R2:W-:Y:S01]  /*9880*/  @P6 STG.E.U16 desc[UR26][R20.64], R23 ;  /* 0x0000001714006986 */ /* 0x0005e2000c10151a */
[----:B------:R-:W3:Y:S01]  /*9890*/  LDCU UR4, c[0x0][0x39c] ;  /* 0x00007380ff0477ac */ /* 0x000ee20008000800 */
[----:B-1----:R-:W-:-:S02]  /*98a0*/  ISETP.LT.AND P6, PT, R34, UR5, !P0 ;  /* 0x0000000522007c0c */ /* 0x002fc4000c7c1270 */
[C---:B------:R-:W-:Y:S01]  /*98b0*/  LOP3.LUT R0, R132.reuse, 0x5a, RZ, 0xfc, !PT ;  /* 0x0000005a84007812 */ /* 0x040fe200078efcff */
        /* <DEDUP_REMOVED lines=21> */
[----:B---3--:R-:W-:Y:S01]  /*9a10*/  LEA.HI.X.SX32 R23, R35, R2, 0x1, P2 ;  /* 0x0000000223177211 */ /* 0x008fe200010f0eff */
[----:B------:R-:W-:Y:S01]  /*9a20*/  IMAD R35, R3, 0x2, R35 ;  /* 0x0000000203237824 */ /* 0x000fe200078e0223 */
[----:B-1----:R-:W-:Y:S01]  /*9a30*/  ISETP.LT.AND P2, PT, R0, UR5, !P0 ;  /* 0x0000000500007c0c */ /* 0x002fe2000c741270 */
[----:B------:R-:W1:Y:S01]  /*9a40*/  LDCU UR5, c[0x0][0x39c] ;  /* 0x00007380ff0577ac */ /* 0x000e620008000800 */
[----:B-----5:R-:W-:Y:S01]  /*9a50*/  PRMT R21, R53, 0x7632, R21 ;  /* 0x0000763235157816 */ /* 0x020fe20000000015 */
[----:B------:R-:W-:Y:S01]  /*9a60*/  IMAD R37, R3, 0x2, R35 ;  /* 0x0000000203257824 */ /* 0x000fe200078e0223 */
[----:B------:R-:W-:-:S03]  /*9a70*/  LOP3.LUT R0, R132, 0x60, RZ, 0xfc, !PT ;  /* 0x0000006084007812 */ /* 0x000fc600078efcff */
[----:B------:R3:W-:Y:S01]  /*9a80*/  @P4 STG.E.U16 desc[UR26][R22.64], R21 ;  /* 0x0000001516004986 */ /* 0x0007e2000c10151a */
[C---:B------:R-:W-:Y:S02]  /*9a90*/  LEA R32, P4, R35.reuse, R60, 0x1 ;  /* 0x0000003c23207211 */ /* 0x040fe400078808ff */
[----:B0-----:R-:W-:Y:S01]  /*9aa0*/  ISETP.LT.AND P3, PT, R0, UR6, !P0 ;  /* 0x0000000600007c0c */ /* 0x001fe2000c761270 */
[----:B------:R-:W0:Y:S01]  /*9ab0*/  LDCU UR6, c[0x0][0x39c] ;  /* 0x00007380ff0677ac */ /* 0x000e220008000800 */
[----:B------:R-:W-:Y:S01]  /*9ac0*/  LEA.HI.X.SX32 R33, R35, R2, 0x1, P4 ;  /* 0x0000000223217211 */ /* 0x000fe200020f0eff */
[----:B------:R-:W-:Y:S01]  /*9ad0*/  IMAD R35, R3, 0x2, R37 ;  /* 0x0000000203237824 */ /* 0x000fe200078e0225 */
[----:B------:R-:W-:Y:S02]  /*9ae0*/  LEA R20, P4, R37, R60, 0x1 ;  /* 0x0000003c25147211 */ /* 0x000fe400078808ff */
[----:B------:R-:W-:Y:S01]  /*9af0*/  LOP3.LUT R0, R132, 0x62, RZ, 0xfc, !PT ;  /* 0x0000006284007812 */ /* 0x000fe200078efcff */
[----:B------:R-:W-:Y:S01]  /*9b00*/  @P6 STG.E.U16 desc[UR26][R32.64], R54 ;  /* 0x0000003620006986 */ /* 0x000fe2000c10151a */
[----:B---3--:R-:W-:-:S02]  /*9b10*/  PRMT R23, R54, 0x7632, R23 ;  /* 0x0000763236177816 */ /* 0x008fc40000000017 */
[----:B------:R-:W-:Y:S02]  /*9b20*/  LEA.HI.X.SX32 R21, R37, R2, 0x1, P4 ;  /* 0x0000000225157211 */ /* 0x000fe400020f0eff */
[----:B------:R-:W-:Y:S02]  /*9b30*/  LEA R22, P6, R35, R60, 0x1 ;  /* 0x0000003c23167211 */ /* 0x000fe400078c08ff */
[----:B--2---:R-:W-:Y:S01]  /*9b40*/  ISETP.LT.AND P4, PT, R0, UR4, !P0 ;  /* 0x0000000400007c0c */ /* 0x004fe2000c781270 */
[----:B------:R2:W-:Y:S01]  /*9b50*/  @P5 STG.E.U16 desc[UR26][R20.64], R23 ;  /* 0x0000001714005986 */ /* 0x0005e2000c10151a */
[----:B------:R-:W3:Y:S01]  /*9b60*/  LDCU UR4, c[0x0][0x39c] ;  /* 0x00007380ff0477ac */ /* 0x000ee20008000800 */
[----:B------:R-:W-:-:S04]  /*9b70*/  LOP3.LUT R0, R132, 0x66, RZ, 0xfc, !PT ;  /* 0x0000006684007812 */ /* 0x000fc800078efcff */
[----:B0-----:R-:W-:Y:S01]  /*9b80*/  ISETP.LT.AND P5, PT, R0, UR6, !P0 ;  /* 0x0000000600007c0c */ /* 0x001fe2000c7a1270 */
[----:B------:R-:W0:Y:S01]  /*9b90*/  LDCU UR6, c[0x0][0x39c] ;  /* 0x00007380ff0677ac */ /* 0x000e220008000800 */
[----:B------:R-:W-:Y:S02]  /*9ba0*/  LOP3.LUT R0, R132, 0x68, RZ, 0xfc, !PT ;  /* 0x0000006884007812 */ /* 0x000fe400078efcff */
[----:B--2---:R-:W-:Y:S01]  /*9bb0*/  LEA.HI.X.SX32 R23, R35, R2, 0x1, P6 ;  /* 0x0000000223177211 */ /* 0x004fe200030f0eff */
        /* <DEDUP_REMOVED lines=19> */
[----:B---3--:R-:W-:Y:S02]  /*9cf0*/  LEA R32, P3, R37, R60, 0x1 ;  /* 0x0000003c25207211 */ /* 0x008fe400078608ff */
[-C--:B------:R-:W-:Y:S02]  /*9d00*/  LEA.HI.X.SX32 R23, R35, R2.reuse, 0x1, P2 ;  /* 0x0000000223177211 */ /* 0x080fe400010f0eff */
[----:B-----5:R-:W-:Y:S02]  /*9d10*/  PRMT R21, R56, 0x7632, R21 ;  /* 0x0000763238157816 */ /* 0x020fe40000000015 */
[----:B------:R-:W-:Y:S01]  /*9d20*/  LEA.HI.X.SX32 R33, R37, R2, 0x1, P3 ;  /* 0x0000000225217211 */ /* 0x000fe200018f0eff */
[C---:B------:R-:W-:Y:S01]  /*9d30*/  IMAD R37, R3.reuse, 0x2, R37 ;  /* 0x0000000203257824 */ /* 0x040fe200078e0225 */
[----:B-1----:R-:W-:Y:S01]  /*9d40*/  ISETP.LT.AND P2, PT, R0, UR5, !P0 ;  /* 0x0000000500007c0c */ /* 0x002fe2000c741270 */
[----:B------:R1:W-:Y:S01]  /*9d50*/  @P4 STG.E.U16 desc[UR26][R22.64], R21 ;  /* 0x0000001516004986 */ /* 0x0003e2000c10151a */
[----:B------:R-:W3:Y:S01]  /*9d60*/  LDCU UR5, c[0x0][0x39c] ;  /* 0x00007380ff0577ac */ /* 0x000ee20008000800 */
[----:B------:R-:W-:Y:S01]  /*9d70*/  IMAD R35, R3, 0x2, R37 ;  /* 0x0000000203237824 */ /* 0x000fe200078e0225 */
[----:B------:R-:W-:Y:S01]  /*9d80*/  LOP3.LUT R0, R132, 0x6e, RZ, 0xfc, !PT ;  /* 0x0000006e84007812 */ /* 0x000fe200078efcff */
[----:B------:R5:W-:Y:S01]  /*9d90*/  @P6 STG.E.U16 desc[UR26][R32.64], R57 ;  /* 0x0000003920006986 */ /* 0x000be2000c10151a */
[----:B------:R-:W-:-:S02]  /*9da0*/  LEA R20, P6, R37, R60, 0x1 ;  /* 0x0000003c25147211 */ /* 0x000fc400078c08ff */
[----:B--2---:R-:W-:Y:S01]  /*9db0*/  ISETP.LT.AND P4, PT, R0, UR4, !P0 ;  /* 0x0000000400007c0c */ /* 0x004fe2000c781270 */
[----:B------:R-:W2:Y:S01]  /*9dc0*/  LDCU UR4, c[0x0][0x39c] ;  /* 0x00007380ff0477ac */ /* 0x000ea20008000800 */
[----:B0-----:R-:W-:Y:S02]  /*9dd0*/  ISETP.LT.AND P3, PT, R34, UR6, !P0 ;  /* 0x0000000622007c0c */ /* 0x001fe4000c761270 */
[----:B------:R-:W-:Y:S01]  /*9de0*/  LOP3.LUT R0, R132, 0x70, RZ, 0xfc, !PT ;  /* 0x0000007084007812 */ /* 0x000fe200078efcff */
[----:B------:R-:W0:Y:S01]  /*9df0*/  LDCU UR6, c[0x0][0x39c] ;  /* 0x00007380ff0677ac */ /* 0x000e220008000800 */
[----:B-1----:R-:W-:Y:S02]  /*9e00*/  LEA.HI.X.SX32 R21, R37, R2, 0x1, P6 ;  /* 0x0000000225157211 */ /* 0x002fe400030f0eff */
[----:B------:R-:W-:Y:S02]  /*9e10*/  LEA R22, P6, R35, R60, 0x1 ;  /* 0x0000003c23167211 */ /* 0x000fe400078c08ff */
[----:B-----5:R-:W-:-:S02]  /*9e20*/  PRMT R33, R57, 0x7632, R33 ;  /* 0x0000763239217816 */ /* 0x020fc40000000021 */
[----:B------:R-:W-:Y:S01]  /*9e30*/  LEA.HI.X.SX32 R23, R35, R2, 0x1, P6 ;  /* 0x0000000223177211 */ /* 0x000fe200030f0eff */
[----:B------:R-:W-:Y:S01]  /*9e40*/  IMAD R35, R3, 0x2, R35 ;  /* 0x0000000203237824 */ /* 0x000fe200078e0223 */
[----:B------:R-:W-:Y:S01]  /*9e50*/  PRMT R34, R5, 0x7632, R34 ;  /* 0x0000763205227816 */ /* 0x000fe20000000022 */
[----:B------:R1:W-:Y:S01]  /*9e60*/  @P5 STG.E.U16 desc[UR26][R20.64], R33 ;  /* 0x0000002114005986 */ /* 0x0003e2000c10151a */
[----:B---3--:R-:W-:Y:S01]  /*9e70*/  ISETP.LT.AND P5, PT, R0, UR5, !P0 ;  /* 0x0000000500007c0c */ /* 0x008fe2000c7a1270 */
[----:B------:R-:W-:Y:S01]  /*9e80*/  IMAD R37, R3, 0x2, R35 ;  /* 0x0000000203257824 */ /* 0x000fe200078e0223 */
[----:B------:R-:W3:Y:S01]  /*9e90*/  LDCU UR5, c[0x0][0x39c] ;  /* 0x00007380ff0577ac */ /* 0x000ee20008000800 */
[----:B------:R-:W-:Y:S01]  /*9ea0*/  @P1 STG.E.U16 desc[UR26][R22.64], R58 ;  /* 0x0000003a16001986 */ /* 0x000fe2000c10151a */
[----:B------:R-:W-:Y:S02]  /*9eb0*/  LEA R32, P1, R35, R60, 0x1 ;  /* 0x0000003c23207211 */ /* 0x000fe400078208ff */
[----:B------:R-:W-:-:S02]  /*9ec0*/  LOP3.LUT R0, R132, 0x72, RZ, 0xfc, !PT ;  /* 0x0000007284007812 */ /* 0x000fc400078efcff */
[----:B-1----:R-:W-:Y:S02]  /*9ed0*/  LEA.HI.X.SX32 R33, R35, R2, 0x1, P1 ;  /* 0x0000000223217211 */ /* 0x002fe400008f0eff */
[----:B------:R-:W-:Y:S02]  /*9ee0*/  PRMT R21, R58, 0x7632, R21 ;  /* 0x000076323a157816 */ /* 0x000fe40000000015 */
[----:B------:R-:W-:Y:S02]  /*9ef0*/  LEA R20, P6, R37, R60, 0x1 ;  /* 0x0000003c25147211 */ /* 0x000fe400078c08ff */
[----:B--2---:R-:W-:Y:S01]  /*9f00*/  ISETP.LT.AND P1, PT, R0, UR4, !P0 ;  /* 0x0000000400007c0c */ /* 0x004fe2000c721270 */
[----:B------:R1:W-:Y:S01]  /*9f10*/  @P2 STG.E.U16 desc[UR26][R32.64], R21 ;  /* 0x0000001520002986 */ /* 0x0003e2000c10151a */
[----:B------:R-:W-:Y:S01]  /*9f20*/  LOP3.LUT R0, R132, 0x74, RZ, 0xfc, !PT ;  /* 0x0000007484007812 */ /* 0x000fe200078efcff */
[----:B------:R-:W2:Y:S03]  /*9f30*/  LDCU UR4, c[0x0][0x39c] ;  /* 0x00007380ff0477ac */ /* 0x000ea60008000800 */
[----:B0-----:R-:W-:Y:S01]  /*9f40*/  ISETP.LT.AND P2, PT, R0, UR6, !P0 ;  /* 0x0000000600007c0c */ /* 0x001fe2000c741270 */
[----:B------:R-:W0:Y:S01]  /*9f50*/  LDCU UR6, c[0x0][0x39c] ;  /* 0x00007380ff0677ac */ /* 0x000e220008000800 */
[----:B------:R-:W-:-:S02]  /*9f60*/  LOP3.LUT R0, R132, 0x76, RZ, 0xfc, !PT ;  /* 0x0000007684007812 */ /* 0x000fc400078efcff */
[----:B-1----:R-:W-:Y:S01]  /*9f70*/  LEA.HI.X.SX32 R21, R37, R2, 0x1, P6 ;  /* 0x0000000225157211 */ /* 0x002fe200030f0eff */
[----:B------:R-:W-:-:S04]  /*9f80*/  IMAD R37, R3, 0x2, R37 ;  /* 0x0000000203257824 */ /* 0x000fc800078e0225 */
[----:B------:R-:W-:Y:S01]  /*9f90*/  IMAD R35, R3, 0x2, R37 ;  /* 0x0000000203237824 */ /* 0x000fe200078e0225 */
[C---:B------:R-:W-:Y:S01]  /*9fa0*/  LEA R22, P6, R37.reuse, R60, 0x1 ;  /* 0x0000003c25167211 */ /* 0x040fe200078c08ff */
[----:B------:R1:W-:Y:S01]  /*9fb0*/  @P3 STG.E.U16 desc[UR26][R20.64], R59 ;  /* 0x0000003b14003986 */ /* 0x0003e2000c10151a */
[----:B---3--:R-:W-:Y:S01]  /*9fc0*/  ISETP.LT.AND P3, PT, R0, UR5, !P0 ;  /* 0x0000000500007c0c */ /* 0x008fe2000c761270 */
[----:B------:R-:W3:Y:S01]  /*9fd0*/  LDCU UR5, c[0x0][0x39c] ;  /* 0x00007380ff0577ac */ /* 0x000ee20008000800 */
[----:B------:R-:W-:Y:S02]  /*9fe0*/  LEA.HI.X.SX32 R23, R37, R2, 0x1, P6 ;  /* 0x0000000225177211 */ /* 0x000fe400030f0eff */
[C---:B------:R-:W-:Y:S02]  /*9ff0*/  LEA R32, P6, R35.reuse, R60, 0x1 ;  /* 0x0000003c23207211 */ /* 0x040fe400078c08ff */
[----:B------:R-:W-:Y:S02]  /*a000*/  LOP3.LUT R0, R132, 0x78, RZ, 0xfc, !PT ;  /* 0x0000007884007812 */ /* 0x000fe400078efcff */
[----:B------:R-:W-:Y:S01]  /*a010*/  LEA.HI.X.SX32 R33, R35, R2, 0x1, P6 ;  /* 0x0000000223217211 */ /* 0x000fe200030f0eff */
[----:B------:R-:W-:Y:S01]  /*a020*/  IMAD R35, R3, 0x2, R35 ;  /* 0x0000000203237824 */ /* 0x000fe200078e0223 */
[----:B-1----:R-:W-:-:S03]  /*a030*/  PRMT R21, R59, 0x7632, R21 ;  /* 0x000076323b157816 */ /* 0x002fc60000000015 */
[----:B------:R-:W-:Y:S02]  /*a040*/  IMAD R37, R3, 0x2, R35 ;  /* 0x0000000203257824 */ /* 0x000fe400078e0223 */
[----:B------:R1:W-:Y:S01]  /*a050*/  @P4 STG.E.U16 desc[UR26][R22.64], R21 ;  /* 0x0000001516004986 */ /* 0x0003e2000c10151a */
[----:B--2---:R-:W-:Y:S01]  /*a060*/  ISETP.LT.AND P4, PT, R0, UR4, !P0 ;  /* 0x0000000400007c0c */ /* 0x004fe2000c781270 */
[----:B------:R-:W2:Y:S01]  /*a070*/  LDCU UR4, c[0x0][0x39c] ;  /* 0x00007380ff0477ac */ /* 0x000ea20008000800 */
[----:B------:R-:W-:Y:S01]  /*a080*/  LOP3.LUT R0, R132, 0x7a, RZ, 0xfc, !PT ;  /* 0x0000007a84007812 */ /* 0x000fe200078efcff */
[----:B----4-:R-:W-:Y:S01]  /*a090*/  @P5 STG.E.U16 desc[UR26][R32.64], R40 ;  /* 0x0000002820005986 */ /* 0x010fe2000c10151a */
[----:B------:R-:W-:-:S04]  /*a0a0*/  LEA R20, P5, R35, R60, 0x1 ;  /* 0x0000003c23147211 */ /* 0x000fc800078a08ff */
[----:B-1----:R-:W-:Y:S02]  /*a0b0*/  LEA.HI.X.SX32 R21, R35, R2, 0x1, P5 ;  /* 0x0000000223157211 */ /* 0x002fe400028f0eff */
[----:B------:R-:W-:Y:S02]  /*a0c0*/  PRMT R23, R40, 0x7632, R23 ;  /* 0x0000763228177816 */ /* 0x000fe40000000017 */
[----:B------:R-:W-:Y:S02]  /*a0d0*/  LEA R22, P6, R37, R60, 0x1 ;  /* 0x0000003c25167211 */ /* 0x000fe400078c08ff */
[----:B---3--:R-:W-:Y:S01]  /*a0e0*/  ISETP.LT.AND P5, PT, R0, UR5, !P0 ;  /* 0x0000000500007c0c */ /* 0x008fe2000c7a1270 */
[----:B------:R1:W-:Y:S01]  /*a0f0*/  @P1 STG.E.U16 desc[UR26][R20.64], R23 ;  /* 0x0000001714001986 */ /* 0x0003e2000c10151a */
[----:B------:R-:W-:Y:S01]  /*a100*/  LOP3.LUT R0, R132, 0x7c, RZ, 0xfc, !PT ;  /* 0x0000007c84007812 */ /* 0x000fe200078efcff */
[----:B------:R-:W3:Y:S03]  /*a110*/  LDCU UR5, c[0x0][0x39c] ;  /* 0x00007380ff0577ac */ /* 0x000ee60008000800 */
        /* <DEDUP_REMOVED lines=8> */
[----:B--2---:R-:W-:Y:S01]  /*a1a0*/  ISETP.LT.AND P2, PT, R0, UR4, !P0 ;  /* 0x0000000400007c0c */ /* 0x004fe2000c741270 */
[----:B------:R-:W2:Y:S01]  /*a1b0*/  LDCU UR4, c[0x0][0x39c] ;  /* 0x00007380ff0477ac */ /* 0x000ea20008000800 */
        /* <DEDUP_REMOVED lines=8> */
[----:B---3--:R-:W-:Y:S01]  /*a240*/  ISETP.LT.AND P3, PT, R0, UR5, !P0 ;  /* 0x0000000500007c0c */ /* 0x008fe2000c761270 */
[----:B------:R-:W3:Y:S01]  /*a250*/  LDCU UR5, c[0x0][0x39c] ;  /* 0x00007380ff0577ac */ /* 0x000ee20008000800 */
[----:B------:R-:W-:Y:S01]  /*a260*/  LOP3.LUT R0, R132, 0x82, RZ, 0xfc, !PT ;  /* 0x0000008284007812 */ /* 0x000fe200078efcff */
[----:B------:R4:W-:Y:S01]  /*a270*/  @P4 STG.E.U16 desc[UR26][R20.64], R42 ;  /* 0x0000002a14004986 */ /* 0x0009e2000c10151a */
[-C--:B------:R-:W-:Y:S02]  /*a280*/  LEA R22, P4, R35, R60.reuse, 0x1 ;  /* 0x0000003c23167211 */ /* 0x080fe400078808ff */
[----:B-1----:R-:W-:Y:S02]  /*a290*/  LEA R32, P6, R37, R60, 0x1 ;  /* 0x0000003c25207211 */ /* 0x002fe400078c08ff */
[----:B------:R-:W-:-:S02]  /*a2a0*/  LEA.HI.X.SX32 R23, R35, R2, 0x1, P4 ;  /* 0x0000000223177211 */ /* 0x000fc400020f0eff */
[----:B------:R-:W-:Y:S01]  /*a2b0*/  LEA.HI.X.SX32 R33, R37, R2, 0x1, P6 ;  /* 0x0000000225217211 */ /* 0x000fe200030f0eff */
[C---:B------:R-:W-:Y:S01]  /*a2c0*/  IMAD R37, R3.reuse, 0x2, R37 ;  /* 0x0000000203257824 */ /* 0x040fe200078e0225 */
[----:B----4-:R-:W-:Y:S02]  /*a2d0*/  PRMT R21, R42, 0x7632, R21 ;  /* 0x000076322a157816 */ /* 0x010fe40000000015 */
[----:B--2---:R-:W-:Y:S01]  /*a2e0*/  ISETP.LT.AND P4, PT, R0, UR4, !P0 ;  /* 0x0000000400007c0c */ /* 0x004fe2000c781270 */
[----:B------:R-:W-:Y:S01]  /*a2f0*/  IMAD R35, R3, 0x2, R37 ;  /* 0x0000000203237824 */ /* 0x000fe200078e0225 */
[----:B------:R-:W-:Y:S01]  /*a300*/  LEA R20, P6, R37, R60, 0x1 ;  /* 0x0000003c25147211 */ /* 0x000fe200078c08ff */
[----:B------:R1:W-:Y:S01]  /*a310*/  @P5 STG.E.U16 desc[UR26][R22.64], R21 ;  /* 0x0000001516005986 */ /* 0x0003e2000c10151a */
[----:B------:R-:W-:Y:S01]  /*a320*/  LOP3.LUT R0, R132, 0x84, RZ, 0xfc, !PT ;  /* 0x0000008484007812 */ /* 0x000fe200078efcff */
[----:B------:R-:W2:Y:S02]  /*a330*/  LDCU UR4, c[0x0][0x39c] ;  /* 0x00007380ff0477ac */ /* 0x000ea40008000800 */
[----:B------:R4:W-:Y:S01]  /*a340*/  @P1 STG.E.U16 desc[UR26][R32.64], R43 ;  /* 0x0000002b20001986 */ /* 0x0009e2000c10151a */
[----:B0-----:R-:W-:Y:S01]  /*a350*/  ISETP.LT.AND P5, PT, R0, UR6, !P0 ;  /* 0x0000000600007c0c */ /* 0x001fe2000c7a1270 */
[----:B------:R-:W0:Y:S01]  /*a360*/  LDCU UR6, c[0x0][0x39c] ;  /* 0x00007380ff0677ac */ /* 0x000e220008000800 */
[----:B------:R-:W-:-:S04]  /*a370*/  LOP3.LUT R0, R132, 0x86, RZ, 0xfc, !PT ;  /* 0x0000008684007812 */ /* 0x000fc800078efcff */
[----:B---3--:R-:W-:Y:S01]  /*a380*/  ISETP.LT.AND P1, PT, R0, UR5, !P0 ;  /* 0x0000000500007c0c */ /* 0x008fe2000c721270 */
[----:B------:R-:W3:Y:S01]  /*a390*/  LDCU UR5, c[0x0][0x39c] ;  /* 0x00007380ff0577ac */ /* 0x000ee20008000800 */
[----:B-1----:R-:W-:Y:S02]  /*a3a0*/  LEA.HI.X.SX32 R21, R37, R2, 0x1, P6 ;  /* 0x0000000225157211 */ /* 0x002fe400030f0eff */
[----:B------:R-:W-:Y:S02]  /*a3b0*/  LEA R22, P6, R35, R60, 0x1 ;  /* 0x0000003c23167211 */ /* 0x000fe400078c08ff */
[----:B----4-:R-:W-:Y:S02]  /*a3c0*/  PRMT R33, R43, 0x7632, R33 ;  /* 0x000076322b217816 */ /* 0x010fe40000000021 */
[----:B------:R-:W-:Y:S01]  /*a3d0*/  LEA.HI.X.SX32 R23, R35, R2, 0x1, P6 ;  /* 0x0000000223177211 */ /* 0x000fe200030f0eff */
[C---:B------:R-:W-:Y:S01]  /*a3e0*/  IMAD R35, R3.reuse, 0x2, R35 ;  /* 0x0000000203237824 */ /* 0x040fe200078e0223 */
[----:B------:R-:W-:Y:S01]  /*a3f0*/  LOP3.LUT R0, R132, 0x88, RZ, 0xfc, !PT ;  /* 0x0000008884007812 */ /* 0x000fe200078efcff */
[----:B------:R1:W-:Y:S02]  /*a400*/  @P2 STG.E.U16 desc[UR26][R20.64], R33 ;  /* 0x0000002114002986 */ /* 0x0003e4000c10151a */
[----:B------:R-:W-:Y:S01]  /*a410*/  IMAD R37, R3, 0x2, R35 ;  /* 0x0000000203257824 */ /* 0x000fe200078e0223 */
[----:B--2---:R-:W-:Y:S01]  /*a420*/  ISETP.LT.AND P2, PT, R0, UR4, !P0 ;  /* 0x0000000400007c0c */ /* 0x004fe2000c741270 */
[----:B------:R-:W-:Y:S01]  /*a430*/  @P3 STG.E.U16 desc[UR26][R22.64], R44 ;  /* 0x0000002c16003986 */ /* 0x000fe2000c10151a */
[----:B------:R-:W-:Y:S01]  /*a440*/  LEA R32, P3, R35, R60, 0x1 ;  /* 0x0000003c23207211 */ /* 0x000fe200078608ff */
[----:B------:R-:W2:Y:S01]  /*a450*/  LDCU UR4, c[0x0][0x39c] ;  /* 0x00007380ff0477ac */ /* 0x000ea20008000800 */
[----:B------:R-:W-:-:S02]  /*a460*/  LOP3.LUT R0, R132, 0x8a, RZ, 0xfc, !PT ;  /* 0x0000008a84007812 */ /* 0x000fc400078efcff */
        /* <DEDUP_REMOVED lines=28> */
[----:B------:R-:W-:Y:S01]  /*a630*/  @P2 STG.E.U16 desc[UR26][R32.64], R46 ;  /* 0x0000002e20002986 */ /* 0x000fe2000c10151a */
[----:B------:R-:W-:-:S04]  /*a640*/  LEA R20, P2, R35, R60, 0x1 ;  /* 0x0000003c23147211 */ /* 0x000fc800078408ff */
        /* <DEDUP_REMOVED lines=35> */
[----:B---3--:R-:W-:Y:S01]  /*a880*/  ISETP.LT.AND P1, PT, R0, UR5, !P0 ;  /* 0x0000000500007c0c */ /* 0x008fe2000c721270 */
[----:B------:R-:W-:Y:S01]  /*a890*/  IMAD R35, R3, 0x2, R37 ;  /* 0x0000000203237824 */ /* 0x000fe200078e0225 */
[----:B------:R-:W-:Y:S01]  /*a8a0*/  LEA R20, P6, R37, R60, 0x1 ;  /* 0x0000003c25147211 */ /* 0x000fe200078c08ff */
[----:B------:R1:W-:Y:S01]  /*a8b0*/  @P2 STG.E.U16 desc[UR26][R22.64], R21 ;  /* 0x0000001516002986 */ /* 0x0003e2000c10151a */
[----:B------:R-:W-:Y:S01]  /*a8c0*/  LOP3.LUT R0, R132, 0x9c, RZ, 0xfc, !PT ;  /* 0x0000009c84007812 */ /* 0x000fe200078efcff */
[----:B------:R-:W3:Y:S02]  /*a8d0*/  LDCU UR5, c[0x0][0x39c] ;  /* 0x00007380ff0577ac */ /* 0x000ee40008000800 */
[----:B------:R4:W-:Y:S01]  /*a8e0*/  @P3 STG.E.U16 desc[UR26][R32.64], R5 ;  /* 0x0000000520003986 */ /* 0x0009e2000c10151a */
[----:B0-----:R-:W-:Y:S01]  /*a8f0*/  ISETP.LT.AND P2, PT, R0, UR6, !P0 ;  /* 0x0000000600007c0c */ /* 0x001fe2000c741270 */
[----:B------:R-:W0:Y:S01]  /*a900*/  LDCU UR6, c[0x0][0x39c] ;  /* 0x00007380ff0677ac */ /* 0x000e220008000800 */
[----:B------:R-:W-:-:S04]  /*a910*/  LOP3.LUT R0, R132, 0x9e, RZ, 0xfc, !PT ;  /* 0x0000009e84007812 */ /* 0x000fc800078efcff */
[----:B--2---:R-:W-:Y:S01]  /*a920*/  ISETP.LT.AND P3, PT, R0, UR4, !P0 ;  /* 0x0000000400007c0c */ /* 0x004fe2000c761270 */
[----:B------:R-:W2:Y:S01]  /*a930*/  LDCU UR4, c[0x0][0x39c] ;  /* 0x00007380ff0477ac */ /* 0x000ea20008000800 */
[----:B-1----:R-:W-:Y:S02]  /*a940*/  LEA.HI.X.SX32 R21, R37, R2, 0x1, P6 ;  /* 0x0000000225157211 */ /* 0x002fe400030f0eff */
[C---:B------:R-:W-:Y:S02]  /*a950*/  LEA R22, P6, R35.reuse, R60, 0x1 ;  /* 0x0000003c23167211 */ /* 0x040fe400078c08ff */
[----:B------:R-:W-:Y:S01]  /*a960*/  LOP3.LUT R0, R132, 0xa0, RZ, 0xfc, !PT ;  /* 0x000000a084007812 */ /* 0x000fe200078efcff */
[----:B------:R1:W-:Y:S01]  /*a970*/  @P4 STG.E.U16 desc[UR26][R20.64], R34 ;  /* 0x0000002214004986 */ /* 0x0003e2000c10151a */
[----:B------:R-:W-:Y:S01]  /*a980*/  LEA.HI.X.SX32 R23, R35, R2, 0x1, P6 ;  /* 0x0000000223177211 */ /* 0x000fe200030f0eff */
[----:B------:R-:W-:Y:S01]  /*a990*/  IMAD R35, R3, 0x2, R35 ;  /* 0x0000000203237824 */ /* 0x000fe200078e0223 */
[----:B---3--:R-:W-:Y:S01]  /*a9a0*/  ISETP.LT.AND P4, PT, R0, UR5, !P0 ;  /* 0x0000000500007c0c */ /* 0x008fe2000c781270 */
[----:B------:R-:W3:Y:S01]  /*a9b0*/  LDCU UR5, c[0x0][0x39c] ;  /* 0x00007380ff0577ac */ /* 0x000ee20008000800 */
[----:B------:R-:W-:Y:S01]  /*a9c0*/  LOP3.LUT R0, R132, 0xa2, RZ, 0xfc, !PT ;  /* 0x000000a284007812 */ /* 0x000fe200078efcff */
[----:B------:R-:W-:Y:S01]  /*a9d0*/  @P5 STG.E.U16 desc[UR26][R22.64], R6 ;  /* 0x0000000616005986 */ /* 0x000fe2000c10151a */
[----:B------:R-:W-:Y:S01]  /*a9e0*/  LEA R4, P5, R35, R60, 0x1 ;  /* 0x0000003c23047211 */ /* 0x000fe200078a08ff */
[----:B----4-:R-:W-:-:S03]  /*a9f0*/  IMAD R33, R3, 0x2, R35 ;  /* 0x0000000203217824 */ /* 0x010fc600078e0223 */
[----:B------:R-:W-:Y:S02]  /*aa00*/  LEA.HI.X.SX32 R5, R35, R2, 0x1, P5 ;  /* 0x0000000223057211 */ /* 0x000fe400028f0eff */
[----:B-1----:R-:W-:Y:S02]  /*aa10*/  PRMT R21, R6, 0x7632, R21 ;  /* 0x0000763206157816 */ /* 0x002fe40000000015 */
        /* <DEDUP_REMOVED lines=25> */
[-C--:B------:R-:W-:Y:S01]  /*abb0*/  LEA R20, P6, R33, R60.reuse, 0x1 ;  /* 0x0000003c21147211 */ /* 0x080fe200078c08ff */
[----:B------:R4:W-:Y:S01]  /*abc0*/  @P4 STG.E.U16 desc[UR26][R4.64], R8 ;  /* 0x0000000804004986 */ /* 0x0009e2000c10151a */
[C---:B------:R-:W-:Y:S02]  /*abd0*/  LEA R6, P4, R35.reuse, R60, 0x1 ;  /* 0x0000003c23067211 */ /* 0x040fe400078808ff */
[----:B------:R-:W-:Y:S02]  /*abe0*/  LOP3.LUT R0, R132, 0xaa, RZ, 0xfc, !PT ;  /* 0x000000aa84007812 */ /* 0x000fe400078efcff */
[----:B------:R-:W-:-:S02]  /*abf0*/  LEA.HI.X.SX32 R7, R35, R2, 0x1, P4 ;  /* 0x0000000223077211 */ /* 0x000fc400020f0eff */
[----:B---3--:R-:W-:Y:S01]  /*ac00*/  ISETP.LT.AND P4, PT, R0, UR5, !P0 ;  /* 0x0000000500007c0c */ /* 0x008fe2000c781270 */
[----:B------:R-:W3:Y:S01]  /*ac10*/  LDCU UR5, c[0x0][0x39c] ;  /* 0x00007380ff0577ac */ /* 0x000ee20008000800 */
[----:B-1----:R-:W-:Y:S01]  /*ac20*/  LEA.HI.X.SX32 R21, R33, R2, 0x1, P6 ;  /* 0x0000000221157211 */ /* 0x002fe200030f0eff */
[----:B------:R-:W-:Y:S01]  /*ac30*/  IMAD R33, R3, 0x2, R33 ;  /* 0x0000000203217824 */ /* 0x000fe200078e0221 */
[----:B------:R-:W-:Y:S02]  /*ac40*/  PRMT R22, R9, 0x7632, R22 ;  /* 0x0000763209167816 */ /* 0x000fe40000000016 */
[----:B----4-:R-:W-:Y:S01]  /*ac50*/  PRMT R5, R8, 0x7632, R5 ;  /* 0x0000763208057816 */ /* 0x010fe20000000005 */
[----:B------:R-:W-:Y:S01]  /*ac60*/  IMAD R23, R3, 0x2, R33 ;  /* 0x0000000203177824 */ /* 0x000fe200078e0221 */
[----:B------:R-:W-:Y:S02]  /*ac70*/  LEA R4, P6, R33, R60, 0x1 ;  /* 0x0000003c21047211 */ /* 0x000fe400078c08ff */
[----:B------:R-:W-:Y:S01]  /*ac80*/  LOP3.LUT R0, R132, 0xac, RZ, 0xfc, !PT ;  /* 0x000000ac84007812 */ /* 0x000fe200078efcff */
[----:B------:R1:W-:Y:S03]  /*ac90*/  @P5 STG.E.U16 desc[UR26][R6.64], R5 ;  /* 0x0000000506005986 */ /* 0x0003e6000c10151a */
[----:B0-----:R-:W-:Y:S01]  /*aca0*/  ISETP.LT.AND P5, PT, R0, UR6, !P0 ;  /* 0x0000000600007c0c */ /* 0x001fe2000c7a1270 */
[----:B------:R0:W-:Y:S01]  /*acb0*/  @P1 STG.E.U16 desc[UR26][R20.64], R9 ;  /* 0x0000000914001986 */ /* 0x0001e2000c10151a */
[----:B------:R-:W-:Y:S01]  /*acc0*/  LOP3.LUT R0, R132, 0xae, RZ, 0xfc, !PT ;  /* 0x000000ae84007812 */ /* 0x000fe200078efcff */
[----:B------:R-:W4:Y:S03]  /*acd0*/  LDCU UR6, c[0x0][0x39c] ;  /* 0x00007380ff0677ac */ /* 0x000f260008000800 */
[----:B--2---:R-:W-:Y:S01]  /*ace0*/  ISETP.LT.AND P1, PT, R0, UR4, !P0 ;  /* 0x0000000400007c0c */ /* 0x004fe2000c721270 */
[----:B------:R-:W2:Y:S01]  /*acf0*/  LDCU UR4, c[0x0][0x39c] ;  /* 0x00007380ff0477ac */ /* 0x000ea20008000800 */
[----:B------:R-:W-:-:S02]  /*ad00*/  LOP3.LUT R0, R132, 0xb0, RZ, 0xfc, !PT ;  /* 0x000000b084007812 */ /* 0x000fc400078efcff */
[----:B-1----:R-:W-:Y:S02]  /*ad10*/  LEA.HI.X.SX32 R5, R33, R2, 0x1, P6 ;  /* 0x0000000221057211 */ /* 0x002fe400030f0eff */
[----:B------:R-:W-:-:S03]  /*ad20*/  LEA R6, P6, R23, R60, 0x1 ;  /* 0x0000003c17067211 */ /* 0x000fc600078c08ff */
[----:B------:R1:W-:Y:S01]  /*ad30*/  @P2 STG.E.U16 desc[UR26][R4.64], R22 ;  /* 0x0000001604002986 */ /* 0x0003e2000c10151a */
[----:B------:R-:W-:Y:S01]  /*ad40*/  LEA.HI.X.SX32 R7, R23, R2, 0x1, P6 ;  /* 0x0000000217077211 */ /* 0x000fe200030f0eff */
[----:B------:R-:W-:Y:S01]  /*ad50*/  IMAD R23, R3, 0x2, R23 ;  /* 0x0000000203177824 */ /* 0x000fe200078e0217 */
[----:B---3--:R-:W-:Y:S01]  /*ad60*/  ISETP.LT.AND P2, PT, R0, UR5, !P0 ;  /* 0x0000000500007c0c */ /* 0x008fe2000c741270 */
[----:B------:R-:W3:Y:S01]  /*ad70*/  LDCU UR5, c[0x0][0x39c] ;  /* 0x00007380ff0577ac */ /* 0x000ee20008000800 */
[----:B------:R-:W-:Y:S01]  /*ad80*/  LOP3.LUT R0, R132, 0xb2, RZ, 0xfc, !PT ;  /* 0x000000b284007812 */ /* 0x000fe200078efcff */
[----:B------:R5:W-:Y:S01]  /*ad90*/  @P3 STG.E.U16 desc[UR26][R6.64], R10 ;  /* 0x0000000a06003986 */ /* 0x000be2000c10151a */
[----:B------:R-:W-:Y:S01]  /*ada0*/  LEA R8, P3, R23, R60, 0x1 ;  /* 0x0000003c17087211 */ /* 0x000fe200078608ff */
[----:B0-----:R-:W-:-:S03]  /*adb0*/  IMAD R21, R3, 0x2, R23 ;  /* 0x0000000203157824 */ /* 0x001fc600078e0217 */
[----:B------:R-:W-:Y:S02]  /*adc0*/  LEA.HI.X.SX32 R9, R23, R2, 0x1, P3 ;  /* 0x0000000217097211 */ /* 0x000fe400018f0eff */
[----:B-1----:R-:W-:Y:S02]  /*add0*/  PRMT R5, R10, 0x7632, R5 ;  /* 0x000076320a057816 */ /* 0x002fe40000000005 */
[----:B------:R-:W-:Y:S02]  /*ade0*/  LEA R4, P6, R21, R60, 0x1 ;  /* 0x0000003c15047211 */ /* 0x000fe400078c08ff */
[----:B--2---:R-:W-:Y:S01]  /*adf0*/  ISETP.LT.AND P3, PT, R0, UR4, !P0 ;  /* 0x0000000400007c0c */ /* 0x004fe2000c761270 */
[----:B------:R0:W-:Y:S01]  /*ae00*/  @P4 STG.E.U16 desc[UR26][R8.64], R5 ;  /* 0x0000000508004986 */ /* 0x0001e2000c10151a */
[----:B------:R-:W-:Y:S01]  /*ae10*/  LOP3.LUT R0, R132, 0xb4, RZ, 0xfc, !PT ;  /* 0x000000b484007812 */ /* 0x000fe200078efcff */
[----:B------:R-:W1:Y:S01]  /*ae20*/  LDCU UR4, c[0x0][0x39c] ;  /* 0x00007380ff0477ac */ /* 0x000e620008000800 */
[----:B-----5:R-:W-:-:S02]  /*ae30*/  PRMT R10, R29, 0x7632, R10 ;  /* 0x000076321d0a7816 */ /* 0x020fc4000000000a */
[----:B----4-:R-:W-:Y:S01]  /*ae40*/  ISETP.LT.AND P4, PT, R0, UR6, !P0 ;  /* 0x0000000600007c0c */ /* 0x010fe2000c781270 */
[----:B------:R-:W2:Y:S01]  /*ae50*/  LDCU UR6, c[0x0][0x39c] ;  /* 0x00007380ff0677ac */ /* 0x000ea20008000800 */
[----:B------:R-:W-:Y:S02]  /*ae60*/  LOP3.LUT R0, R132, 0xb6, RZ, 0xfc, !PT ;  /* 0x000000b684007812 */ /* 0x000fe400078efcff */
[----:B0-----:R-:W-:Y:S01]  /*ae70*/  LEA.HI.X.SX32 R5, R21, R2, 0x1, P6 ;  /* 0x0000000215057211 */ /* 0x001fe200030f0eff */
        /* <DEDUP_REMOVED lines=11> */
[----:B0-----:R-:W-:-:S03]  /*af30*/  PRMT R5, R11, 0x7632, R5 ;  /* 0x000076320b057816 */ /* 0x001fc60000000005 */
[----:B------:R-:W-:Y:S02]  /*af40*/  IMAD R11, R3, 0x2, R23 ;  /* 0x00000002030b7824 */ /* 0x000fe400078e0217 */
[----:B------:R0:W-:Y:S01]  /*af50*/  @P1 STG.E.U16 desc[UR26][R6.64], R5 ;  /* 0x0000000506001986 */ /* 0x0001e2000c10151a */
[----:B-1----:R-:W-:Y:S01]  /*af60*/  ISETP.LT.AND P1, PT, R0, UR4, !P0 ;  /* 0x0000000400007c0c */ /* 0x002fe2000c721270 */
[----:B------:R-:W1:Y:S01]  /*af70*/  LDCU UR4, c[0x0][0x39c] ;  /* 0x00007380ff0477ac */ /* 0x000e620008000800 */
[----:B------:R-:W-:Y:S01]  /*af80*/  LOP3.LUT R0, R132, 0xba, RZ, 0xfc, !PT ;  /* 0x000000ba84007812 */ /* 0x000fe200078efcff */
[----:B------:R-:W-:Y:S01]  /*af90*/  @P2 STG.E.U16 desc[UR26][R8.64], R12 ;  /* 0x0000000c08002986 */ /* 0x000fe2000c10151a */
[----:B------:R-:W-:-:S04]  /*afa0*/  LEA R4, P2, R23, R60, 0x1 ;  /* 0x0000003c17047211 */ /* 0x000fc800078408ff */
[----:B0-----:R-:W-:Y:S02]  /*afb0*/  LEA.HI.X.SX32 R5, R23, R2, 0x1, P2 ;  /* 0x0000000217057211 */ /* 0x001fe400010f0eff */
[----:B------:R-:W-:Y:S02]  /*afc0*/  PRMT R7, R12, 0x7632, R7 ;  /* 0x000076320c077816 */ /* 0x000fe40000000007 */
[----:B------:R-:W-:Y:S02]  /*afd0*/  LEA R6, P6, R11, R60, 0x1 ;  /* 0x0000003c0b067211 */ /* 0x000fe400078c08ff */
[----:B---3--:R-:W-:Y:S01]  /*afe0*/  ISETP.LT.AND P2, PT, R0, UR5, !P0 ;  /* 0x0000000500007c0c */ /* 0x008fe2000c741270 */
[----:B------:R0:W-:Y:S01]  /*aff0*/  @P3 STG.E.U16 desc[UR26][R4.64], R7 ;  /* 0x0000000704003986 */ /* 0x0001e2000c10151a */
[----:B------:R-:W-:Y:S01]  /*b000*/  LOP3.LUT R0, R132, 0xbc, RZ, 0xfc, !PT ;  /* 0x000000bc84007812 */ /* 0x000fe200078efcff */
[----:B------:R-:W3:Y:S03]  /*b010*/  LDCU UR5, c[0x0][0x39c] ;  /* 0x00007380ff0577ac */ /* 0x000ee60008000800 */
[----:B--2---:R-:W-:Y:S01]  /*b020*/  ISETP.LT.AND P3, PT, R0, UR6, !P0 ;  /* 0x0000000600007c0c */ /* 0x004fe2000c761270 */
[----:B------:R-:W2:Y:S01]  /*b030*/  LDCU UR6, c[0x0][0x39c] ;  /* 0x00007380ff0677ac */ /* 0x000ea20008000800 */
[----:B------:R-:W-:-:S02]  /*b040*/  LOP3.LUT R0, R132, 0xbe, RZ, 0xfc, !PT ;  /* 0x000000be84007812 */ /* 0x000fc400078efcff */
[----:B0-----:R-:W-:Y:S01]  /*b050*/  LEA.HI.X.SX32 R7, R11, R2, 0x1, P6 ;  /* 0x000000020b077211 */ /* 0x001fe200030f0eff */
[----:B------:R-:W-:-:S04]  /*b060*/  IMAD R11, R3, 0x2, R11 ;  /* 0x00000002030b7824 */ /* 0x000fc800078e020b */
[----:B------:R-:W-:Y:S01]  /*b070*/  IMAD R21, R3, 0x2, R11 ;  /* 0x0000000203157824 */ /* 0x000fe200078e020b */
[C---:B------:R-:W-:Y:S01]  /*b080*/  LEA R8, P6, R11.reuse, R60, 0x1 ;  /* 0x0000003c0b087211 */ /* 0x040fe200078c08ff */
[----:B------:R0:W-:Y:S01]  /*b090*/  @P4 STG.E.U16 desc[UR26][R6.64], R13 ;  /* 0x0000000d06004986 */ /* 0x0001e2000c10151a */
[----:B-1----:R-:W-:Y:S01]  /*b0a0*/  ISETP.LT.AND P4, PT, R0, UR4, !P0 ;  /* 0x0000000400007c0c */ /* 0x002fe2000c781270 */
[----:B------:R-:W1:Y:S01]  /*b0b0*/  LDCU UR4, c[0x0][0x39c] ;  /* 0x00007380ff0477ac */ /* 0x000e620008000800 */
        /* <DEDUP_REMOVED lines=8> */
[----:B---3--:R-:W-:Y:S01]  /*b140*/  ISETP.LT.AND P5, PT, R0, UR5, !P0 ;  /* 0x0000000500007c0c */ /* 0x008fe2000c7a1270 */
[----:B------:R-:W3:Y:S01]  /*b150*/  LDCU UR5, c[0x0][0x39c] ;  /* 0x00007380ff0577ac */ /* 0x000ee20008000800 */
[----:B------:R-:W-:Y:S01]  /*b160*/  LOP3.LUT R0, R132, 0xc2, RZ, 0xfc, !PT ;  /* 0x000000c284007812 */ /* 0x000fe200078efcff */
[----:B------:R4:W-:Y:S01]  /*b170*/  @P1 STG.E.U16 desc[UR26][R4.64], R14 ;  /* 0x0000000e04001986 */ /* 0x0009e2000c10151a */
[-C--:B------:R-:W-:Y:S02]  /*b180*/  LEA R6, P1, R21, R60.reuse, 0x1 ;  /* 0x0000003c15067211 */ /* 0x080fe400078208ff */
[----:B0-----:R-:W-:Y:S02]  /*b190*/  LEA R8, P6, R11, R60, 0x1 ;  /* 0x0000003c0b087211 */ /* 0x001fe400078c08ff */
[----:B------:R-:W-:-:S02]  /*b1a0*/  LEA.HI.X.SX32 R7, R21, R2, 0x1, P1 ;  /* 0x0000000215077211 */ /* 0x000fc400008f0eff */
[----:B------:R-:W-:Y:S01]  /*b1b0*/  LEA.HI.X.SX32 R9, R11, R2, 0x1, P6 ;  /* 0x000000020b097211 */ /* 0x000fe200030f0eff */
[C---:B------:R-:W-:Y:S01]  /*b1c0*/  IMAD R11, R3.reuse, 0x2, R11 ;  /* 0x00000002030b7824 */ /* 0x040fe200078e020b */
[----:B----4-:R-:W-:Y:S01]  /*b1d0*/  PRMT R5, R14, 0x7632, R5 ;  /* 0x000076320e057816 */ /* 0x010fe20000000005 */
[----:B------:R-:W0:Y:S01]  /*b1e0*/  LDS.128 R20, [R61+UR13+0x800] ;  /* 0x0008000d3d147984 */ /* 0x000e220008000c00 */
[----:B-1----:R-:W-:Y:S01]  /*b1f0*/  ISETP.LT.AND P1, PT, R0, UR4, !P0 ;  /* 0x0000000400007c0c */ /* 0x002fe2000c721270 */
[----:B------:R-:W-:Y:S01]  /*b200*/  IMAD R13, R3, 0x2, R11 ;  /* 0x00000002030d7824 */ /* 0x000fe200078e020b */
[----:B------:R-:W-:Y:S01]  /*b210*/  LEA R4, P6, R11, R60, 0x1 ;  /* 0x0000003c0b047211 */ /* 0x000fe200078c08ff */
[----:B------:R1:W-:Y:S01]  /*b220*/  @P2 STG.E.U16 desc[UR26][R6.64], R5 ;  /* 0x0000000506002986 */ /* 0x0003e2000c10151a */
[----:B------:R-:W-:Y:S01]  /*b230*/  LOP3.LUT R0, R132, 0xc4, RZ, 0xfc, !PT ;  /* 0x000000c484007812 */ /* 0x000fe200078efcff */
[----:B------:R-:W4:Y:S02]  /*b240*/  LDCU UR4, c[0x0][0x39c] ;  /* 0x00007380ff0477ac */ /* 0x000f240008000800 */
[----:B------:R5:W-:Y:S01]  /*b250*/  @P3 STG.E.U16 desc[UR26][R8.64], R15 ;  /* 0x0000000f08003986 */ /* 0x000be2000c10151a */
[----:B--2---:R-:W-:Y:S01]  /*b260*/  ISETP.LT.AND P2, PT, R0, UR6, !P0 ;  /* 0x0000000600007c0c */ /* 0x004fe2000c741270 */
[----:B------:R-:W2:Y:S01]  /*b270*/  LDCU UR6, c[0x0][0x39c] ;  /* 0x00007380ff0677ac */ /* 0x000ea20008000800 */
[----:B------:R-:W-:-:S04]  /*b280*/  LOP3.LUT R0, R132, 0xc6, RZ, 0xfc, !PT ;  /* 0x000000c684007812 */ /* 0x000fc800078efcff */
[----:B---3--:R-:W-:Y:S01]  /*b290*/  ISETP.LT.AND P3, PT, R0, UR5, !P0 ;  /* 0x0000000500007c0c */ /* 0x008fe2000c761270 */
[----:B------:R-:W3:Y:S01]  /*b2a0*/  LDCU UR5, c[0x0][0x39c] ;  /* 0x00007380ff0577ac */ /* 0x000ee20008000800 */
[----:B-1----:R-:W-:Y:S02]  /*b2b0*/  LEA.HI.X.SX32 R5, R11, R2, 0x1, P6 ;  /* 0x000000020b057211 */ /* 0x002fe400030f0eff */
[----:B------:R-:W-:Y:S02]  /*b2c0*/  LEA R6, P6, R13, R60, 0x1 ;  /* 0x0000003c0d067211 */ /* 0x000fe400078c08ff */
[----:B-----5:R-:W-:Y:S02]  /*b2d0*/  PRMT R9, R15, 0x7632, R9 ;  /* 0x000076320f097816 */ /* 0x020fe40000000009 */
[----:B------:R-:W-:Y:S01]  /*b2e0*/  LEA.HI.X.SX32 R7, R13, R2, 0x1, P6 ;  /* 0x000000020d077211 */ /* 0x000fe200030f0eff */
[C---:B------:R-:W-:Y:S01]  /*b2f0*/  IMAD R13, R3.reuse, 0x2, R13 ;  /* 0x00000002030d7824 */ /* 0x040fe200078e020d */
[----:B------:R-:W-:Y:S01]  /*b300*/  LOP3.LUT R0, R132, 0xc8, RZ, 0xfc, !PT ;  /* 0x000000c884007812 */ /* 0x000fe200078efcff */
[----:B------:R1:W-:Y:S02]  /*b310*/  @P4 STG.E.U16 desc[UR26][R4.64], R9 ;  /* 0x0000000904004986 */ /* 0x0003e4000c10151a */
[----:B------:R-:W-:Y:S01]  /*b320*/  IMAD R11, R3, 0x2, R13 ;  /* 0x00000002030b7824 */ /* 0x000fe200078e020d */
[----:B----4-:R-:W-:Y:S01]  /*b330*/  ISETP.LT.AND P4, PT, R0, UR4, !P0 ;  /* 0x0000000400007c0c */ /* 0x010fe2000c781270 */
[----:B------:R-:W-:Y:S01]  /*b340*/  @P5 STG.E.U16 desc[UR26][R6.64], R16 ;  /* 0x0000001006005986 */ /* 0x000fe2000c10151a */
[----:B------:R-:W-:Y:S01]  /*b350*/  LEA R8, P5, R13, R60, 0x1 ;  /* 0x0000003c0d087211 */ /* 0x000fe200078a08ff */
[----:B------:R-:W4:Y:S01]  /*b360*/  LDCU UR4, c[0x0][0x39c] ;  /* 0x00007380ff0477ac */ /* 0x000f220008000800 */
        /* <DEDUP_REMOVED lines=11> */
[----:B-1----:R-:W-:Y:S01]  /*b420*/  LEA.HI.X.SX32 R5, R11, R2, 0x1, P6 ;  /* 0x000000020b057211 */ /* 0x002fe200030f0eff */
[----:B------:R-:W-:-:S04]  /*b430*/  IMAD R11, R3, 0x2, R11 ;  /* 0x00000002030b7824 */ /* 0x000fc800078e020b */
[----:B------:R-:W-:Y:S01]  /*b440*/  IMAD R13, R3, 0x2, R11 ;  /* 0x00000002030d7824 */ /* 0x000fe200078e020b */
[C---:B------:R-:W-:Y:S01]  /*b450*/  LEA R6, P6, R11.reuse, R60, 0x1 ;  /* 0x0000003c0b067211 */ /* 0x040fe200078c08ff */
[----:B------:R1:W-:Y:S01]  /*b460*/  @P2 STG.E.U16 desc[UR26][R4.64], R17 ;  /* 0x0000001104002986 */ /* 0x0003e2000c10151a */
[----:B----4-:R-:W-:Y:S01]  /*b470*/  ISETP.LT.AND P2, PT, R0, UR4, !P0 ;  /* 0x0000000400007c0c */ /* 0x010fe2000c741270 */
[----:B------:R-:W4:Y:S01]  /*b480*/  LDCU UR4, c[0x0][0x39c] ;  /* 0x00007380ff0477ac */ /* 0x000f220008000800 */
        /* <DEDUP_REMOVED lines=16> */
[----:B----4-:R-:W-:Y:S01]  /*b590*/  ISETP.LT.AND P4, PT, R0, UR4, !P0 ;  /* 0x0000000400007c0c */ /* 0x010fe2000c781270 */
[----:B------:R1:W-:Y:S01]  /*b5a0*/  @P5 STG.E.U16 desc[UR26][R4.64], R7 ;  /* 0x0000000704005986 */ /* 0x0003e2000c10151a */
[----:B------:R-:W-:Y:S01]  /*b5b0*/  LOP3.LUT R0, R132, 0xd4, RZ, 0xfc, !PT ;  /* 0x000000d484007812 */ /* 0x000fe200078efcff */
[----:B------:R-:W4:Y:S03]  /*b5c0*/  LDCU UR4, c[0x0][0x39c] ;  /* 0x00007380ff0477ac */ /* 0x000f260008000800 */
        /* <DEDUP_REMOVED lines=18> */
[----:B----4-:R-:W-:Y:S01]  /*b6f0*/  ISETP.LT.AND P2, PT, R0, UR4, !P0 ;  /* 0x0000000400007c0c */ /* 0x010fe2000c741270 */
[----:B------:R-:W4:Y:S01]  /*b700*/  LDCU UR4, c[0x0][0x39c] ;  /* 0x00007380ff0477ac */ /* 0x000f220008000800 */
[----:B------:R-:W-:Y:S01]  /*b710*/  LOP3.LUT R0, R132, 0xda, RZ, 0xfc, !PT ;  /* 0x000000da84007812 */ /* 0x000fe200078efcff */
[----:B------:R5:W-:Y:S01]  /*b720*/  @P3 STG.E.U16 desc[UR26][R4.64], R24 ;  /* 0x0000001804003986 */ /* 0x000be2000c10151a */
[-C--:B------:R-:W-:Y:S02]  /*b730*/  LEA R6, P3, R13, R60.reuse, 0x1 ;  /* 0x0000003c0d067211 */ /* 0x080fe400078608ff */
[----:B-1----:R-:W-:Y:S02]  /*b740*/  LEA R8, P6, R11, R60, 0x1 ;  /* 0x0000003c0b087211 */ /* 0x002fe400078c08ff */
[----:B------:R-:W-:-:S02]  /*b750*/  LEA.HI.X.SX32 R7, R13, R2, 0x1, P3 ;  /* 0x000000020d077211 */ /* 0x000fc400018f0eff */
[----:B------:R-:W-:Y:S01]  /*b760*/  LEA.HI.X.SX32 R9, R11, R2, 0x1, P6 ;  /* 0x000000020b097211 */ /* 0x000fe200030f0eff */
[C---:B------:R-:W-:Y:S01]  /*b770*/  IMAD R11, R3.reuse, 0x2, R11 ;  /* 0x00000002030b7824 */ /* 0x040fe200078e020b */
[----:B-----5:R-:W-:Y:S02]  /*b780*/  PRMT R5, R24, 0x7632, R5 ;  /* 0x0000763218057816 */ /* 0x020fe40000000005 */
[----:B---3--:R-:W-:Y:S01]  /*b790*/  ISETP.LT.AND P3, PT, R0, UR5, !P0 ;  /* 0x0000000500007c0c */ /* 0x008fe2000c761270 */
[----:B------:R-:W-:Y:S01]  /*b7a0*/  IMAD R13, R3, 0x2, R11 ;  /* 0x00000002030d7824 */ /* 0x000fe200078e020b */
[----:B------:R-:W-:Y:S01]  /*b7b0*/  LEA R4, P6, R11, R60, 0x1 ;  /* 0x0000003c0b047211 */ /* 0x000fe200078c08ff */
[----:B------:R1:W-:Y:S01]  /*b7c0*/  @P4 STG.E.U16 desc[UR26][R6.64], R5 ;  /* 0x0000000506004986 */ /* 0x0003e2000c10151a */
[----:B------:R-:W-:Y:S01]  /*b7d0*/  LOP3.LUT R0, R132, 0xdc, RZ, 0xfc, !PT ;  /* 0x000000dc84007812 */ /* 0x000fe200078efcff */
[----:B------:R-:W3:Y:S02]  /*b7e0*/  LDCU UR5, c[0x0][0x39c] ;  /* 0x00007380ff0577ac */ /* 0x000ee40008000800 */
[----:B------:R5:W-:Y:S01]  /*b7f0*/  @P5 STG.E.U16 desc[UR26][R8.64], R25 ;  /* 0x0000001908005986 */ /* 0x000be2000c10151a */
[----:B--2---:R-:W-:Y:S01]  /*b800*/  ISETP.LT.AND P4, PT, R0, UR6, !P0 ;  /* 0x0000000600007c0c */ /* 0x004fe2000c781270 */
[----:B------:R-:W2:Y:S01]  /*b810*/  LDCU UR6, c[0x0][0x39c] ;  /* 0x00007380ff0677ac */ /* 0x000ea20008000800 */
[----:B------:R-:W-:-:S04]  /*b820*/  LOP3.LUT R0, R132, 0xde, RZ, 0xfc, !PT ;  /* 0x000000de84007812 */ /* 0x000fc800078efcff */
[----:B----4-:R-:W-:Y:S01]  /*b830*/  ISETP.LT.AND P5, PT, R0, UR4, !P0 ;  /* 0x0000000400007c0c */ /* 0x010fe2000c7a1270 */
[----:B------:R-:W4:Y:S01]  /*b840*/  LDCU UR4, c[0x0][0x39c] ;  /* 0x00007380ff0477ac */ /* 0x000f220008000800 */
        /* <DEDUP_REMOVED lines=8> */
[----:B---3--:R-:W-:Y:S01]  /*b8d0*/  ISETP.LT.AND P1, PT, R0, UR5, !P0 ;  /* 0x0000000500007c0c */ /* 0x008fe2000c721270 */
[----:B------:R-:W-:Y:S01]  /*b8e0*/  @P2 STG.E.U16 desc[UR26][R6.64], R26 ;  /* 0x0000001a06002986 */ /* 0x000fe2000c10151a */
[----:B------:R-:W-:Y:S01]  /*b8f0*/  LEA R8, P2, R13, R60, 0x1 ;  /* 0x0000003c0d087211 */ /* 0x000fe200078408ff */
[----:B------:R-:W3:Y:S01]  /*b900*/  LDCU UR5, c[0x0][0x39c] ;  /* 0x00007380ff0577ac */ /* 0x000ee20008000800 */
[----:B------:R-:W-:-:S02]  /*b910*/  LOP3.LUT R0, R132, 0xe2, RZ, 0xfc, !PT ;  /* 0x000000e284007812 */ /* 0x000fc400078efcff */
        /* <DEDUP_REMOVED lines=28> */
[----:B------:R-:W-:Y:S01]  /*bae0*/  @P1 STG.E.U16 desc[UR26][R8.64], R28 ;  /* 0x0000001c08001986 */ /* 0x000fe2000c10151a */
        /* <DEDUP_REMOVED lines=20> */
[----:B------:R-:W-:Y:S01]  /*bc30*/  LOP3.LUT R0, R132, 0xf0, RZ, 0xfc, !PT ;  /* 0x000000f084007812 */ /* 0x000fe200078efcff */
[----:B------:R5:W-:Y:S01]  /*bc40*/  @P4 STG.E.U16 desc[UR26][R8.64], R10 ;  /* 0x0000000a08004986 */ /* 0x000be2000c10151a */
[----:B------:R-:W-:Y:S01]  /*bc50*/  LEA.HI.X.SX32 R5, R13, R2, 0x1, P6 ;  /* 0x000000020d057211 */ /* 0x000fe200030f0eff */
[C---:B------:R-:W-:Y:S01]  /*bc60*/  IMAD R13, R3.reuse, 0x2, R13 ;  /* 0x00000002030d7824 */ /* 0x040fe200078e020d */
[----:B---3--:R-:W-:Y:S01]  /*bc70*/  ISETP.LT.AND P4, PT, R0, UR5, !P0 ;  /* 0x0000000500007c0c */ /* 0x008fe2000c781270 */
[----:B------:R-:W3:Y:S01]  /*bc80*/  LDCU UR5, c[0x0][0x39c] ;  /* 0x00007380ff0577ac */ /* 0x000ee20008000800 */
[----:B------:R-:W-:Y:S01]  /*bc90*/  LOP3.LUT R0, R132, 0xf2, RZ, 0xfc, !PT ;  /* 0x000000f284007812 */ /* 0x000fe200078efcff */
[----:B------:R-:W-:Y:S01]  /*bca0*/  IMAD R11, R3, 0x2, R13 ;  /* 0x00000002030b7824 */ /* 0x000fe200078e020d */
[----:B------:R0:W-:Y:S01]  /*bcb0*/  @P5 STG.E.U16 desc[UR26][R4.64], R30 ;  /* 0x0000001e04005986 */ /* 0x0001e2000c10151a */
[----:B-1----:R-:W-:-:S03]  /*bcc0*/  LEA R6, P5, R13, R60, 0x1 ;  /* 0x0000003c0d067211 */ /* 0x002fc600078a08ff */
[----:B-----5:R-:W-:Y:S02]  /*bcd0*/  LEA R8, P6, R11, R60, 0x1 ;  /* 0x0000003c0b087211 */ /* 0x020fe400078c08ff */
[-C--:B------:R-:W-:Y:S02]  /*bce0*/  LEA.HI.X.SX32 R7, R13, R2.reuse, 0x1, P5 ;  /* 0x000000020d077211 */ /* 0x080fe400028f0eff */
[----:B------:R-:W-:Y:S01]  /*bcf0*/  LEA.HI.X.SX32 R9, R11, R2, 0x1, P6 ;  /* 0x000000020b097211 */ /* 0x000fe200030f0eff */
[C---:B------:R-:W-:Y:S01]  /*bd00*/  IMAD R11, R3.reuse, 0x2, R11 ;  /* 0x00000002030b7824 */ /* 0x040fe200078e020b */
[----:B----4-:R-:W-:Y:S01]  /*bd10*/  ISETP.LT.AND P5, PT, R0, UR4, !P0 ;  /* 0x0000000400007c0c */ /* 0x010fe2000c7a1270 */
[----:B------:R-:W1:Y:S01]  /*bd20*/  LDCU UR4, c[0x0][0x39c] ;  /* 0x00007380ff0477ac */ /* 0x000e620008000800 */
[----:B0-----:R-:W-:Y:S01]  /*bd30*/  PRMT R5, R30, 0x7632, R5 ;  /* 0x000076321e057816 */ /* 0x001fe20000000005 */
[----:B------:R-:W-:Y:S01]  /*bd40*/  IMAD R13, R3, 0x2, R11 ;  /* 0x00000002030d7824 */ /* 0x000fe200078e020b */
[----:B------:R-:W-:-:S02]  /*bd50*/  LEA R4, P6, R11, R60, 0x1 ;  /* 0x0000003c0b047211 */ /* 0x000fc400078c08ff */
[----:B------:R-:W-:Y:S01]  /*bd60*/  LOP3.LUT R0, R132, 0xf4, RZ, 0xfc, !PT ;  /* 0x000000f484007812 */ /* 0x000fe200078efcff */
[----:B------:R0:W-:Y:S03]  /*bd70*/  @P1 STG.E.U16 desc[UR26][R6.64], R5 ;  /* 0x0000000506001986 */ /* 0x0001e6000c10151a */
[----:B--2---:R-:W-:Y:S01]  /*bd80*/  ISETP.LT.AND P1, PT, R0, UR6, !P0 ;  /* 0x0000000600007c0c */ /* 0x004fe2000c721270 */
[----:B------:R2:W-:Y:S01]  /*bd90*/  @P2 STG.E.U16 desc[UR26][R8.64], R31 ;  /* 0x0000001f08002986 */ /* 0x0005e2000c10151a */
[----:B------:R-:W-:Y:S01]  /*bda0*/  LOP3.LUT R0, R132, 0xf6, RZ, 0xfc, !PT ;  /* 0x000000f684007812 */ /* 0x000fe200078efcff */
[----:B------:R-:W4:Y:S03]  /*bdb0*/  LDCU UR6, c[0x0][0x39c] ;  /* 0x00007380ff0677ac */ /* 0x000f260008000800 */
[----:B---3--:R-:W-:Y:S01]  /*bdc0*/  ISETP.LT.AND P2, PT, R0, UR5, !P0 ;  /* 0x0000000500007c0c */ /* 0x008fe2000c741270 */
[----:B------:R-:W3:Y:S01]  /*bdd0*/  LDCU UR5, c[0x0][0x39c] ;  /* 0x00007380ff0577ac */ /* 0x000ee20008000800 */
[----:B------:R-:W-:-:S02]  /*bde0*/  LOP3.LUT R0, R132, 0xf8, RZ, 0xfc, !PT ;  /* 0x000000f884007812 */ /* 0x000fc400078efcff */
[----:B0-----:R-:W-:Y:S01]  /*bdf0*/  LEA.HI.X.SX32 R5, R11, R2, 0x1, P6 ;  /* 0x000000020b057211 */ /* 0x001fe200030f0eff */
[----:B------:R-:W-:Y:S01]  /*be00*/  IMAD R11, R3, 0x2, R13 ;  /* 0x00000002030b7824 */ /* 0x000fe200078e020d */
[----:B------:R-:W-:Y:S02]  /*be10*/  LEA R6, P6, R13, R60, 0x1 ;  /* 0x0000003c0d067211 */ /* 0x000fe400078c08ff */
[----:B--2---:R-:W-:Y:S02]  /*be20*/  PRMT R9, R31, 0x7632, R9 ;  /* 0x000076321f097816 */ /* 0x004fe40000000009 */
[----:B------:R-:W-:Y:S01]  /*be30*/  LEA.HI.X.SX32 R7, R13, R2, 0x1, P6 ;  /* 0x000000020d077211 */ /* 0x000fe200030f0eff */
[C---:B------:R-:W-:Y:S02]  /*be40*/  IMAD R13, R3.reuse, 0x2, R11 ;  /* 0x00000002030d7824 */ /* 0x040fe400078e020b */
[----:B------:R0:W-:Y:S01]  /*be50*/  @P3 STG.E.U16 desc[UR26][R4.64], R9 ;  /* 0x0000000904003986 */ /* 0x0001e2000c10151a */
[----:B-1----:R-:W-:Y:S01]  /*be60*/  ISETP.LT.AND P3, PT, R0, UR4, !P0 ;  /* 0x0000000400007c0c */ /* 0x002fe2000c761270 */
[----:B------:R-:W-:Y:S01]  /*be70*/  IMAD R15, R3, 0x2, R13 ;  /* 0x00000002030f7824 */ /* 0x000fe200078e020d */
[----:B------:R-:W1:Y:S01]  /*be80*/  LDCU UR4, c[0x0][0x39c] ;  /* 0x00007380ff0477ac */ /* 0x000e620008000800 */
[----:B------:R2:W-:Y:S01]  /*be90*/  @P4 STG.E.U16 desc[UR26][R6.64], R20 ;  /* 0x0000001406004986 */ /* 0x0005e2000c10151a */
[----:B------:R-:W-:-:S02]  /*bea0*/  LEA R8, P4, R11, R60, 0x1 ;  /* 0x0000003c0b087211 */ /* 0x000fc400078808ff */
[----:B------:R-:W-:Y:S02]  /*beb0*/  LOP3.LUT R0, R132, 0xfa, RZ, 0xfc, !PT ;  /* 0x000000fa84007812 */ /* 0x000fe400078efcff */
[----:B0-----:R-:W-:Y:S01]  /*bec0*/  LEA.HI.X.SX32 R9, R11, R2, 0x1, P4 ;  /* 0x000000020b097211 */ /* 0x001fe200020f0eff */
[C---:B------:R-:W-:Y:S01]  /*bed0*/  IMAD R11, R3.reuse, 0x2, R15 ;  /* 0x00000002030b7824 */ /* 0x040fe200078e020f */
[----:B------:R-:W-:Y:S02]  /*bee0*/  PRMT R5, R20, 0x7632, R5 ;  /* 0x0000763214057816 */ /* 0x000fe40000000005 */
[----:B---3--:R-:W-:Y:S01]  /*bef0*/  ISETP.LT.AND P4, PT, R0, UR5, !P0 ;  /* 0x0000000500007c0c */ /* 0x008fe2000c781270 */
[----:B------:R-:W-:Y:S01]  /*bf00*/  IMAD R17, R3, 0x2, R11 ;  /* 0x0000000203117824 */ /* 0x000fe200078e020b */
[-C--:B--2---:R-:W-:Y:S01]  /*bf10*/  LEA R6, P6, R15, R60.reuse, 0x1 ;  /* 0x0000003c0f067211 */ /* 0x084fe200078c08ff */
[----:B------:R0:W-:Y:S01]  /*bf20*/  @P5 STG.E.U16 desc[UR26][R8.64], R5 ;  /* 0x0000000508005986 */ /* 0x0001e2000c10151a */
[----:B------:R-:W-:Y:S01]  /*bf30*/  LEA R4, P5, R13, R60, 0x1 ;  /* 0x0000003c0d047211 */ /* 0x000fe200078a08ff */
[----:B------:R-:W-:Y:S01]  /*bf40*/  IMAD R19, R3, 0x2, R17 ;  /* 0x0000000203137824 */ /* 0x000fe200078e0211 */
[----:B------:R-:W-:-:S02]  /*bf50*/  LOP3.LUT R0, R132, 0xfe, RZ, 0xfc, !PT ;  /* 0x000000fe84007812 */ /* 0x000fc400078efcff */
[----:B------:R-:W-:Y:S01]  /*bf60*/  LOP3.LUT R132, R132, 0xfc, RZ, 0xfc, !PT ;  /* 0x000000fc84847812 */ /* 0x000fe200078efcff */
[----:B------:R-:W-:Y:S01]  /*bf70*/  IMAD R3, R3, 0x2, R19 ;  /* 0x0000000203037824 */ /* 0x000fe200078e0213 */
[----:B------:R-:W-:Y:S02]  /*bf80*/  LEA.HI.X.SX32 R7, R15, R2, 0x1, P6 ;  /* 0x000000020f077211 */ /* 0x000fe400030f0eff */
[----:B------:R-:W-:Y:S02]  /*bf90*/  LEA R12, P6, R17, R60, 0x1 ;  /* 0x0000003c110c7211 */ /* 0x000fe400078c08ff */
[----:B0-----:R-:W-:Y:S02]  /*bfa0*/  LEA.HI.X.SX32 R5, R13, R2, 0x1, P5 ;  /* 0x000000020d057211 */ /* 0x001fe400028f0eff */
[----:B------:R-:W-:Y:S02]  /*bfb0*/  LEA R10, P5, R11, R60, 0x1 ;  /* 0x0000003c0b0a7211 */ /* 0x000fe400078a08ff */
[-C--:B------:R-:W-:Y:S01]  /*bfc0*/  LEA.HI.X.SX32 R13, R17, R2.reuse, 0x1, P6 ;  /* 0x00000002110d7211 */ /* 0x080fe200030f0eff */
[----:B------:R0:W-:Y:S01]  /*bfd0*/  @P1 STG.E.U16 desc[UR26][R4.64], R21 ;  /* 0x0000001504001986 */ /* 0x0001e2000c10151a */
[----:B------:R-:W-:-:S02]  /*bfe0*/  LEA.HI.X.SX32 R11, R11, R2, 0x1, P5 ;  /* 0x000000020b0b7211 */ /* 0x000fc400028f0eff */
[-C--:B------:R-:W-:Y:S02]  /*bff0*/  LEA R8, P5, R3, R60.reuse, 0x1 ;  /* 0x0000003c03087211 */ /* 0x080fe400078a08ff */
[----:B------:R-:W-:Y:S02]  /*c000*/  LEA R60, P6, R19, R60, 0x1 ;  /* 0x0000003c133c7211 */ /* 0x000fe400078c08ff */
[----:B------:R-:W-:Y:S02]  /*c010*/  LEA.HI.X.SX32 R9, R3, R2, 0x1, P5 ;  /* 0x0000000203097211 */ /* 0x000fe400028f0eff */
[----:B----4-:R-:W-:Y:S02]  /*c020*/  ISETP.LT.AND P5, PT, R0, UR6, !P0 ;  /* 0x0000000600007c0c */ /* 0x010fe4000c7a1270 */
[----:B-1----:R-:W-:Y:S02]  /*c030*/  ISETP.LT.AND P0, PT, R132, UR4, !P0 ;  /* 0x0000000484007c0c */ /* 0x002fe4000c701270 */
[----:B------:R-:W-:-:S02]  /*c040*/  PRMT R3, R21, 0x7632, R3 ;  /* 0x0000763215037816 */ /* 0x000fc40000000003 */
[----:B------:R-:W-:Y:S02]  /*c050*/  PRMT R0, R22, 0x7632, R0 ;  /* 0x0000763216007816 */ /* 0x000fe40000000000 */
[----:B------:R-:W-:Y:S01]  /*c060*/  LEA.HI.X.SX32 R61, R19, R2, 0x1, P6 ;  /* 0x00000002133d7211 */ /* 0x000fe200030f0eff */
[----:B------:R0:W-:Y:S01]  /*c070*/  @P2 STG.E.U16 desc[UR26][R6.64], R3 ;  /* 0x0000000306002986 */ /* 0x0001e2000c10151a */
[----:B------:R-:W-:-:S03]  /*c080*/  PRMT R2, R23, 0x7632, R2 ;  /* 0x0000763217027816 */ /* 0x000fc60000000002 */
[----:B------:R0:W-:Y:S04]  /*c090*/  @P3 STG.E.U16 desc[UR26][R10.64], R22 ;  /* 0x000000160a003986 */ /* 0x0001e8000c10151a */
[----:B------:R0:W-:Y:S04]  /*c0a0*/  @P4 STG.E.U16 desc[UR26][R12.64], R0 ;  /* 0x000000000c004986 */ /* 0x0001e8000c10151a */
[----:B------:R0:W-:Y:S04]  /*c0b0*/  @P0 STG.E.U16 desc[UR26][R60.64], R23 ;  /* 0x000000173c000986 */ /* 0x0001e8000c10151a */
[----:B------:R0:W-:Y:S01]  /*c0c0*/  @P5 STG.E.U16 desc[UR26][R8.64], R2 ;  /* 0x0000000208005986 */ /* 0x0001e2000c10151a */
[----:B------:R-:W-:Y:S06]  /*c0d0*/  BAR.SYNC.DEFER_BLOCKING 0x0 ;  /* 0x0000000000007b1d */ /* 0x000fec0000010000 */
[----:B------:R-:W-:Y:S05]  /*c0e0*/  BRA.U UP0, `(.L_x_13) ;  /* 0x0000000100a07547 */ /* 0x000fea000b800000 */
[----:B------:R-:W1:Y:S01]  /*c0f0*/  S2UR UR5, SR_CgaCtaId ;  /* 0x00000000000579c3 */ /* 0x000e620000008800 */
[----:B------:R-:W-:Y:S01]  /*c100*/  NOP ;  /* 0x0000000000007918 */ /* 0x000fe20000000000 */
[----:B------:R-:W-:Y:S01]  /*c110*/  UMOV UR4, 0x50 ;  /* 0x0000005000047882 */ /* 0x000fe20000000000 */
[----:B0-----:R-:W-:Y:S02]  /*c120*/  IMAD.U32 R0, RZ, RZ, UR12 ;  /* 0x0000000cff007e24 */ /* 0x001fe4000f8e00ff */
[----:B------:R-:W-:Y:S02]  /*c130*/  IMAD.MOV.U32 R3, RZ, RZ, 0xff ;  /* 0x000000ffff037424 */ /* 0x000fe400078e00ff */
[----:B------:R-:W-:Y:S01]  /*c140*/  IMAD.MOV.U32 R7, RZ, RZ, 0x1 ;  /* 0x00000001ff077424 */ /* 0x000fe200078e00ff */
[----:B------:R-:W-:-:S04]  /*c150*/  LOP3.LUT R0, R0, 0xffff, RZ, 0xc0, !PT ;  /* 0x0000ffff00007812 */ /* 0x000fc800078ec0ff */
[----:B------:R-:W-:-:S05]  /*c160*/  SHF.R.U32.HI R0, RZ, 0x5, R0 ;  /* 0x00000005ff007819 */ /* 0x000fca0000011600 */
[----:B------:R-:W-:Y:S01]  /*c170*/  VIADD R2, R0, 0x10 ;  /* 0x0000001000027836 */ /* 0x000fe20000000000 */
[----:B------:R-:W-:Y:S01]  /*c180*/  SHF.L.U32 R0, R3, R0, RZ ;  /* 0x0000000003007219 */ /* 0x000fe200000006ff */
[----:B-1----:R-:W-:-:S03]  /*c190*/  ULEA UR6, UR5, UR4, 0x18 ;  /* 0x0000000405067291 */ /* 0x002fc6000f8ec0ff */
[----:B------:R-:W-:-:S04]  /*c1a0*/  SHF.L.U32 R3, R7, R2, RZ ;  /* 0x0000000207037219 */ /* 0x000fc800000006ff */
[----:B------:R-:W-:Y:S02]  /*c1b0*/  LOP3.LUT R0, R3, R0, RZ, 0xfc, !PT ;  /* 0x0000000003007212 */ /* 0x000fe400078efcff */
[----:B------:R-:W0:Y:S02]  /*c1c0*/  LDS R5, [UR6] ;  /* 0x00000006ff057984 */ /* 0x000e240008000800 */
[C---:B------:R-:W-:Y:S02]  /*c1d0*/  LOP3.LUT R2, R0.reuse, 0xffff, RZ, 0xc0, !PT ;  /* 0x0000ffff00027812 */ /* 0x040fe400078ec0ff */
[----:B0-----:R-:W-:-:S04]  /*c1e0*/  LOP3.LUT R3, R0, 0xffff, R5, 0x80, !PT ;  /* 0x0000ffff00037812 */ /* 0x001fc800078e8005 */
[----:B------:R-:W-:-:S13]  /*c1f0*/  ISETP.NE.AND P0, PT, R3, R2, PT ;  /* 0x000000020300720c */ /* 0x000fda0003f05270 */
[----:B------:R-:W-:Y:S05]  /*c200*/  @P0 BRA `(.L_x_14) ;  /* 0x0000000000500947 */ /* 0x000fea0003800000 */
[----:B------:R-:W-:Y:S02]  /*c210*/  SHF.R.U32.HI R5, RZ, 0x10, R5 ;  /* 0x00000010ff057819 */ /* 0x000fe40000011605 */
[----:B------:R-:W-:-:S04]  /*c220*/  SHF.R.U32.HI R2, RZ, 0x10, R0 ;  /* 0x00000010ff027819 */ /* 0x000fc80000011600 */
[----:B------:R-:W-:-:S04]  /*c230*/  LOP3.LUT R5, R5, R2, RZ, 0xc0, !PT ;  /* 0x0000000205057212 */ /* 0x000fc800078ec0ff */
[----:B------:R-:W-:-:S13]  /*c240*/  ISETP.NE.AND P0, PT, R5, R2, PT ;  /* 0x000000020500720c */ /* 0x000fda0003f05270 */
[----:B------:R-:W-:Y:S05]  /*c250*/  @P0 BRA `(.L_x_15) ;  /* 0x0000000000300947 */ /* 0x000fea0003800000 */
[----:B------:R-:W-:Y:S01]  /*c260*/  R2UR UR4, R0 ;  /* 0x00000000000472ca */ /* 0x000fe200000e0000 */
[----:B------:R-:W-:Y:S01]  /*c270*/  VOTEU.ANY UR5, UPT, PT ;  /* 0x0000000000057886 */ /* 0x000fe200038e0100 */
[----:B------:R-:W0:Y:S01]  /*c280*/  S2R R0, SR_LANEID ;  /* 0x0000000000007919 */ /* 0x000e220000000000 */
[----:B------:R-:W-:-:S10]  /*c290*/  UFLO.U32 UR5, UR5 ;  /* 0x00000005000572bd */ /* 0x000fd400080e0000 */
[----:B------:R-:W-:-:S06]  /*c2a0*/  ULOP3.LUT UR4, URZ, UR4, URZ, 0x33, !UPT ;  /* 0x00000004ff047292 */ /* 0x000fcc000f8e33ff */
[----:B------:R-:W-:-:S04]  /*c2b0*/  IMAD.U32 R2, RZ, RZ, UR4 ;  /* 0x00000004ff027e24 */ /* 0x000fc8000f8e00ff */
[----:B------:R-:W1:Y:S02]  /*c2c0*/  REDUX UR7, R2 ;  /* 0x00000000020773c4 */ /* 0x000e640000000000 */
[----:B------:R2:W-:Y:S01]  /*c2d0*/  UTCATOMSWS.AND URZ, UR4 ;  /* 0x0000000400ff79e3 */ /* 0x0005e20008000000 */
[----:B0-----:R-:W-:Y:S01]  /*c2e0*/  ISETP.EQ.U32.AND P0, PT, R0, UR5, PT ;  /* 0x0000000500007c0c */ /* 0x001fe2000bf02070 */
[----:B-1----:R-:W-:-:S12]  /*c2f0*/  IMAD.U32 R0, RZ, RZ, UR7 ;  /* 0x00000007ff007e24 */ /* 0x002fd8000f8e00ff */
[----:B------:R2:W-:Y:S01]  /*c300*/  @P0 ATOMS.AND RZ, [UR6], R0 ;  /* 0x00000000ffff098c */ /* 0x0005e2000a800006 */
[----:B------:R-:W-:Y:S05]  /*c310*/  BRA `(.L_x_13) ;  /* 0x0000000000147947 */ /* 0x000fea0003800000 */
.L_x_15:
[----:B------:R-:W-:-:S07]  /*c320*/  MOV R2, 0xc340 ;  /* 0x0000c34000027802 */ /* 0x000fce0000000f00 */
[----:B------:R-:W-:Y:S05]  /*c330*/  CALL.REL.NOINC `($__internal_0_$__cuda_sm10x_tcgen05_guardrail_trap_col_being_dealloced_not_returned_by_alloc) ;  /* 0x00000000002c7944 */ /* 0x000fea0003c00000 */
[----:B------:R-:W-:Y:S05]  /*c340*/  BRA `(.L_x_13) ;  /* 0x0000000000087947 */ /* 0x000fea0003800000 */
.L_x_14:
[----:B------:R-:W-:-:S07]  /*c350*/  MOV R2, 0xc370 ;  /* 0x0000c37000027802 */ /* 0x000fce0000000f00 */
[----:B------:R-:W-:Y:S05]  /*c360*/  CALL.REL.NOINC `($__internal_2_$__cuda_sm10x_tcgen05_guardrail_trap_unallocated_columns_being_dealloced) ;  /* 0x0000000000387944 */ /* 0x000fea0003c00000 */
.L_x_13:
[----:B------:R-:W-:Y:S01]  /*c370*/  NOP ;  /* 0x0000000000007918 */ /* 0x000fe20000000000 */
[----:B--2---:R-:W-:Y:S05]  /*c380*/  EXIT ;  /* 0x000000000000794d */ /* 0x004fea0003800000 */
.L_x_8:
[----:B------:R-:W0:Y:S02]  /*c390*/  SYNCS.PHASECHK.TRANS64.TRYWAIT P0, [UR15], R176 ;  /* 0x000000b0ff0075a7 */ /* 0x000e24000800110f */
[----:B0-----:R-:W-:Y:S05]  /*c3a0*/  @!P0 BRA `(.L_x_8) ;  /* 0xfffffffc00f88947 */ /* 0x001fea000383ffff */
[----:B------:R-:W-:Y:S05]  /*c3b0*/  BRA `(.L_x_16) ;  /* 0xffffffa000a07947 */ /* 0x000fea000383ffff */
.L_x_12:
[----:B------:R-:W1:Y:S02]  /*c3c0*/  SYNCS.PHASECHK.TRANS64.TRYWAIT P0, [UR15], R4 ;  /* 0x00000004ff0075a7 */ /* 0x000e64000800110f */
[----:B-1----:R-:W-:Y:S05]  /*c3d0*/  @!P0 BRA `(.L_x_12) ;  /* 0xfffffffc00f88947 */ /* 0x002fea000383ffff */
[----:B------:R-:W-:Y:S05]  /*c3e0*/  BRA `(.L_x_11) ;  /* 0xffffffb800747947 */ /* 0x000fea000383ffff */
        .weak           $__internal_0_$__cuda_sm10x_tcgen05_guardrail_trap_col_being_dealloced_not_returned_by_alloc
        .type           $__internal_0_$__cuda_sm10x_tcgen05_guardrail_trap_col_being_dealloced_not_returned_by_alloc,@function
        .size           $__internal_0_$__cuda_sm10x_tcgen05_guardrail_trap_col_being_dealloced_not_returned_by_alloc,($__internal_1_$__cuda_sm10x_tcgen05_guardrail_trap_phase_invalid_during_alloc - $__internal_0_$__cuda_sm10x_tcgen05_guardrail_trap_col_being_dealloced_not_returned_by_alloc)
$__internal_0_$__cuda_sm10x_tcgen05_guardrail_trap_col_being_dealloced_not_returned_by_alloc:
[----:B------:R-:W-:Y:S05]  /*c3f0*/  BPT.TRAP 0x1 ;  /* 0x000000040000795c */ /* 0x000fea0000300000 */
[----:B------:R-:W-:-:S04]  /*c400*/  IMAD.MOV.U32 R3, RZ, RZ, 0x0 ;  /* 0x00000000ff037424 */ /* 0x000fc800078e00ff */
[----:B------:R-:W-:Y:S05]  /*c410*/  RET.REL.NODEC R2 `(matmul_kernel) ;  /* 0xffffff3802f87950 */ /* 0x000fea0003c3ffff */
        .weak           $__internal_1_$__cuda_sm10x_tcgen05_guardrail_trap_phase_invalid_during_alloc
        .type           $__internal_1_$__cuda_sm10x_tcgen05_guardrail_trap_phase_invalid_during_alloc,@function
        .size           $__internal_1_$__cuda_sm10x_tcgen05_guardrail_trap_phase_invalid_during_alloc,($__internal_2_$__cuda_sm10x_tcgen05_guardrail_trap_unallocated_columns_being_dealloced - $__internal_1_$__cuda_sm10x_tcgen05_guardrail_trap_phase_invalid_during_alloc)
$__internal_1_$__cuda_sm10x_tcgen05_guardrail_trap_phase_invalid_during_alloc:
[----:B------:R-:W-:Y:S05]  /*c420*/  BPT.TRAP 0x1 ;  /* 0x000000040000795c */ /* 0x000fea0000300000 */
[----:B------:R-:W-:-:S04]  /*c430*/  IMAD.MOV.U32 R3, RZ, RZ, 0x0 ;  /* 0x00000000ff037424 */ /* 0x000fc800078e00ff */
[----:B------:R-:W-:Y:S05]  /*c440*/  RET.REL.NODEC R2 `(matmul_kernel) ;  /* 0xffffff3802ec7950 */ /* 0x000fea0003c3ffff */
        .weak           $__internal_2_$__cuda_sm10x_tcgen05_guardrail_trap_unallocated_columns_being_dealloced
        .type           $__internal_2_$__cuda_sm10x_tcgen05_guardrail_trap_unallocated_columns_being_dealloced,@function
        .size           $__internal_2_$__cuda_sm10x_tcgen05_guardrail_trap_unallocated_columns_being_dealloced,(.L_x_20 - $__internal_2_$__cuda_sm10x_tcgen05_guardrail_trap_unallocated_columns_being_dealloced)
$__internal_2_$__cuda_sm10x_tcgen05_guardrail_trap_unallocated_columns_being_dealloced:
[----:B------:R-:W-:Y:S05]  /*c450*/  BPT.TRAP 0x1 ;  /* 0x000000040000795c */ /* 0x000fea0000300000 */
[----:B------:R-:W-:-:S04]  /*c460*/  IMAD.MOV.U32 R3, RZ, RZ, 0x0 ;  /* 0x00000000ff037424 */ /* 0x000fc800078e00ff */
[----:B------:R-:W-:Y:S05]  /*c470*/  RET.REL.NODEC R2 `(matmul_kernel) ;  /* 0xffffff3802e07950 */ /* 0x000fea0003c3ffff */
.L_x_17:
[----:B------:R-:W-:-:S00]  /*c480*/  BRA `(.L_x_17) ;  /* 0xfffffffc00fc7947 */ /* 0x000fc0000383ffff */
[----:B------:R-:W-:-:S00]  /*c490*/  NOP ;  /* 0x0000000000007918 */ /* 0x000fc00000000000 */
        /* <DEDUP_REMOVED lines=14> */
.L_x_20:


//--------------------- .nv.shared.matmul_kernel  --------------------------
	.section	.nv.shared.matmul_kernel,"aw",@nobits
	.sectionflags	@""
	.align	16
	.zero		1024


//--------------------- .nv.shared.reserved.0     --------------------------
	.section	.nv.shared.reserved.0,"aw",@nobits
	.align	8
	.weak		__nv_reservedSMEM_offset_0_alias
	.size		__nv_reservedSMEM_offset_0_alias, 0, 64
	.other		__nv_reservedSMEM_offset_0_alias,@"STO_CUDA_RESERVED_SHARED STV_DEFAULT"
__nv_reservedSMEM_offset_0_alias:
	.zero		0
.nv.shared.reserved.0:
	.zero		64
	.weak		__nv_reservedSMEM_allocation_phase
	.type		__nv_reservedSMEM_allocation_phase,@object
	.size		__nv_reservedSMEM_allocation_phase,(.L_0 - __nv_reservedSMEM_allocation_phase)
__nv_reservedSMEM_allocation_phase:
	.zero		1
.L_0:
	.zero		7
	.weak		__nv_reservedSMEM_devtool_atexit_pc
	.type		__nv_reservedSMEM_devtool_atexit_pc,@object
	.size		__nv_reservedSMEM_devtool_atexit_pc,(__nv_reservedSMEM_allocation_mask - __nv_reservedSMEM_devtool_atexit_pc)
__nv_reservedSMEM_devtool_atexit_pc:
	.zero		8
	.weak		__nv_reservedSMEM_allocation_mask
	.type		__nv_reservedSMEM_allocation_mask,@object
	.size		__nv_reservedSMEM_allocation_mask,(.L_2 - __nv_reservedSMEM_allocation_mask)
__nv_reservedSMEM_allocation_mask:
	.zero		4
.L_2:


//--------------------- .nv.constant0.matmul_kernel --------------------------
	.section	.nv.constant0.matmul_kernel,"a",@progbits
	.sectionflags	@""
	.align	4
.nv.constant0.matmul_kernel:
	.zero		976


//--------------------- SYMBOLS --------------------------

	.type		.nv.reservedSmem.offset0,@object
	.size		.nv.reservedSmem.offset0,0x4
	.type		.nv.reservedSmem.cap,@object
	.size		.nv.reservedSmem.cap,0x4
